	.target	sm_90a

	.elftype	@"ET_EXEC"


//--------------------- .note.nv.tkinfo           --------------------------
	.section	.note.nv.tkinfo,"",@"SHT_NOTE"
	.sectionflags	@"SHF_NOTE_NV_TKINFO"
	.tkinfo
        /*0018*/ 	.word	0x00000002
        /*0030*/ 	.string	""
        /*0030*/ 	.string	"ptxas"
        /*0030*/ 	.string	"Cuda compilation tools, release 13.0, V13.0.88"
        /*0030*/ 	.string	"Build cuda_13.0.r13.0/compiler.36424714_0"
        /*0030*/ 	.string	"-arch sm_90a -m 64 "



//--------------------- .note.nv.cuinfo           --------------------------
	.section	.note.nv.cuinfo,"",@"SHT_NOTE"
	.sectionflags	@"SHF_NOTE_NV_CUINFO"
        /*0018*/ 	.short	0x0002
        /*001a*/ 	.short	0x005a
        /*001c*/ 	.short	0x0082
	.zero		2


//--------------------- .nv.info                  --------------------------
	.section	.nv.info,"",@"SHT_CUDA_INFO"
	.align	4


	//----- nvinfo : EIATTR_REGCOUNT
	.align		4
        /*0000*/ 	.byte	0x04, 0x2f
        /*0002*/ 	.short	(.L_12 - .L_11)
	.align		4
.L_11:
        /*0004*/ 	.word	index@(_ZN7cutlass13device_kernelINS_4gemm6kernel13GemmUniversalIN4cute5tupleIJiiiiEEENS1_10collective13CollectiveMmaINS1_43MainloopSm90TmaGmmaWarpSpecializedSparseFP8ILi5ENS5_IJNS4_1CILi1EEENSA_ILi2EEESB_EEENS1_35KernelTmaWarpSpecializedCooperativeEEENS5_IJNSA_ILi128EEENSA_ILi256EEESG_EEENS_12float_e4m3_tENS5_IJNS4_6LayoutINS5_IJiNS5_IJSC_iEEEiEEENS5_IJlNS5_IJSB_SC_EEElEEEEENSK_INS5_IJNS5_IJNSA_ILi64EEEiEEENS5_IJSG_iEEEiEEENS5_IJNS5_IJSG_NSA_ILi8192EEEEEENS5_IJSB_lEEElEEEEEEEESJ_NS5_IJlSB_lEEENS4_8TiledMMAINS4_8MMA_AtomIJNS4_4SM904GMMA6SPARSE32GMMA_64x256x64_F32E4M3E4M3_SS_TNILNS14_7ScaleInE1ELS17_1ELNS14_9SparseSelE0EEEEEENSK_INS5_IJSC_SB_SB_EEENS5_IJSB_NSA_ILi0EEES1C_EEEEENS5_IJNS4_10UnderscoreES1F_S1F_EEEEENS4_23SM90_TMA_LOAD_MULTICASTENS4_14ComposedLayoutINS4_7SwizzleILi2ELi4ELi3EEENS4_25smem_sparse_ptr_flag_bitsILi2ELi8EEENSK_INS5_IJNS5_IJSB_NSA_ILi8EEEEEENS5_IJSC_SQ_EEEEEENS5_IJNS5_IJS1C_SG_EEESN_EEEEEEEvNS4_8identityENS4_13SM90_TMA_LOADENS1J_INS1K_ILi3ELi4ELi3EEENS4_18smem_ptr_flag_bitsILi8EEENSK_INS5_IJS1O_SG_EEENS5_IJSG_SB_EEEEEEEvS1W_EENS_8epilogue10collective6detail29Sm90TmaWarpSpecializedAdapterINS27_15DefaultEpilogueIfNS5_IJSB_llEEES2B_NS26_6thread17LinearCombinationIfLi1EffLNS2C_9ScaleType4KindE0ELNS_15FloatRoundStyleE2EfEENS1_15EpilogueDefaultEEEEEvvEEEEvNT_6ParamsE)
        /*0008*/ 	.word	0x000000a8


	//----- nvinfo : EIATTR_FRAME_SIZE
	.align		4
.L_12:
        /*000c*/ 	.byte	0x04, 0x11
        /*000e*/ 	.short	(.L_14 - .L_13)
	.align		4
.L_13:
        /*0010*/ 	.word	index@(_ZN7cutlass13device_kernelINS_4gemm6kernel13GemmUniversalIN4cute5tupleIJiiiiEEENS1_10collective13CollectiveMmaINS1_43MainloopSm90TmaGmmaWarpSpecializedSparseFP8ILi5ENS5_IJNS4_1CILi1EEENSA_ILi2EEESB_EEENS1_35KernelTmaWarpSpecializedCooperativeEEENS5_IJNSA_ILi128EEENSA_ILi256EEESG_EEENS_12float_e4m3_tENS5_IJNS4_6LayoutINS5_IJiNS5_IJSC_iEEEiEEENS5_IJlNS5_IJSB_SC_EEElEEEEENSK_INS5_IJNS5_IJNSA_ILi64EEEiEEENS5_IJSG_iEEEiEEENS5_IJNS5_IJSG_NSA_ILi8192EEEEEENS5_IJSB_lEEElEEEEEEEESJ_NS5_IJlSB_lEEENS4_8TiledMMAINS4_8MMA_AtomIJNS4_4SM904GMMA6SPARSE32GMMA_64x256x64_F32E4M3E4M3_SS_TNILNS14_7ScaleInE1ELS17_1ELNS14_9SparseSelE0EEEEEENSK_INS5_IJSC_SB_SB_EEENS5_IJSB_NSA_ILi0EEES1C_EEEEENS5_IJNS4_10UnderscoreES1F_S1F_EEEEENS4_23SM90_TMA_LOAD_MULTICASTENS4_14ComposedLayoutINS4_7SwizzleILi2ELi4ELi3EEENS4_25smem_sparse_ptr_flag_bitsILi2ELi8EEENSK_INS5_IJNS5_IJSB_NSA_ILi8EEEEEENS5_IJSC_SQ_EEEEEENS5_IJNS5_IJS1C_SG_EEESN_EEEEEEEvNS4_8identityENS4_13SM90_TMA_LOADENS1J_INS1K_ILi3ELi4ELi3EEENS4_18smem_ptr_flag_bitsILi8EEENSK_INS5_IJS1O_SG_EEENS5_IJSG_SB_EEEEEEEvS1W_EENS_8epilogue10collective6detail29Sm90TmaWarpSpecializedAdapterINS27_15DefaultEpilogueIfNS5_IJSB_llEEES2B_NS26_6thread17LinearCombinationIfLi1EffLNS2C_9ScaleType4KindE0ELNS_15FloatRoundStyleE2EfEENS1_15EpilogueDefaultEEEEEvvEEEEvNT_6ParamsE)
        /*0014*/ 	.word	0x00000100


	//----- nvinfo : EIATTR_MIN_STACK_SIZE
	.align		4
.L_14:
        /*0018*/ 	.byte	0x04, 0x12
        /*001a*/ 	.short	(.L_16 - .L_15)
	.align		4
.L_15:
        /*001c*/ 	.word	index@(_ZN7cutlass13device_kernelINS_4gemm6kernel13GemmUniversalIN4cute5tupleIJiiiiEEENS1_10collective13CollectiveMmaINS1_43MainloopSm90TmaGmmaWarpSpecializedSparseFP8ILi5ENS5_IJNS4_1CILi1EEENSA_ILi2EEESB_EEENS1_35KernelTmaWarpSpecializedCooperativeEEENS5_IJNSA_ILi128EEENSA_ILi256EEESG_EEENS_12float_e4m3_tENS5_IJNS4_6LayoutINS5_IJiNS5_IJSC_iEEEiEEENS5_IJlNS5_IJSB_SC_EEElEEEEENSK_INS5_IJNS5_IJNSA_ILi64EEEiEEENS5_IJSG_iEEEiEEENS5_IJNS5_IJSG_NSA_ILi8192EEEEEENS5_IJSB_lEEElEEEEEEEESJ_NS5_IJlSB_lEEENS4_8TiledMMAINS4_8MMA_AtomIJNS4_4SM904GMMA6SPARSE32GMMA_64x256x64_F32E4M3E4M3_SS_TNILNS14_7ScaleInE1ELS17_1ELNS14_9SparseSelE0EEEEEENSK_INS5_IJSC_SB_SB_EEENS5_IJSB_NSA_ILi0EEES1C_EEEEENS5_IJNS4_10UnderscoreES1F_S1F_EEEEENS4_23SM90_TMA_LOAD_MULTICASTENS4_14ComposedLayoutINS4_7SwizzleILi2ELi4ELi3EEENS4_25smem_sparse_ptr_flag_bitsILi2ELi8EEENSK_INS5_IJNS5_IJSB_NSA_ILi8EEEEEENS5_IJSC_SQ_EEEEEENS5_IJNS5_IJS1C_SG_EEESN_EEEEEEEvNS4_8identityENS4_13SM90_TMA_LOADENS1J_INS1K_ILi3ELi4ELi3EEENS4_18smem_ptr_flag_bitsILi8EEENSK_INS5_IJS1O_SG_EEENS5_IJSG_SB_EEEEEEEvS1W_EENS_8epilogue10collective6detail29Sm90TmaWarpSpecializedAdapterINS27_15DefaultEpilogueIfNS5_IJSB_llEEES2B_NS26_6thread17LinearCombinationIfLi1EffLNS2C_9ScaleType4KindE0ELNS_15FloatRoundStyleE2EfEENS1_15EpilogueDefaultEEEEEvvEEEEvNT_6ParamsE)
        /*0020*/ 	.word	0x00000100
.L_16:


//--------------------- .nv.compat                --------------------------
	.section	.nv.compat,"",@"SHT_CUDA_COMPAT_INFO"
	.align	4
        /*0000*/ 	.byte	0x02, 0x09, 0x01, 0x00, 0x02, 0x02, 0x04, 0x00, 0x02, 0x05, 0x05, 0x00, 0x03, 0x07, 0x01, 0x01
        /*0010*/ 	.byte	0x02, 0x03, 0x01, 0x00, 0x02, 0x06, 0x01, 0x00, 0x04, 0x0b, 0x08, 0x00, 0x00, 0x00, 0x00, 0x00
        /*0020*/ 	.byte	0x00, 0x00, 0x00, 0x00


//--------------------- .nv.info._ZN7cutlass13device_kernelINS_4gemm6kernel13GemmUniversalIN4cute5tupleIJiiiiEEENS1_10collective13CollectiveMmaINS1_43MainloopSm90TmaGmmaWarpSpecializedSparseFP8ILi5ENS5_IJNS4_1CILi1EEENSA_ILi2EEESB_EEENS1_35KernelTmaWarpSpecializedCooperativeEEENS5_IJNSA_ILi128EEENSA_ILi256EEESG_EEENS_12float_e4m3_tENS5_IJNS4_6LayoutINS5_IJiNS5_IJSC_iEEEiEEENS5_IJlNS5_IJSB_SC_EEElEEEEENSK_INS5_IJNS5_IJNSA_ILi64EEEiEEENS5_IJSG_iEEEiEEENS5_IJNS5_IJSG_NSA_ILi8192EEEEEENS5_IJSB_lEEElEEEEEEEESJ_NS5_IJlSB_lEEENS4_8TiledMMAINS4_8MMA_AtomIJNS4_4SM904GMMA6SPARSE32GMMA_64x256x64_F32E4M3E4M3_SS_TNILNS14_7ScaleInE1ELS17_1ELNS14_9SparseSelE0EEEEEENSK_INS5_IJSC_SB_SB_EEENS5_IJSB_NSA_ILi0EEES1C_EEEEENS5_IJNS4_10UnderscoreES1F_S1F_EEEEENS4_23SM90_TMA_LOAD_MULTICASTENS4_14ComposedLayoutINS4_7SwizzleILi2ELi4ELi3EEENS4_25smem_sparse_ptr_flag_bitsILi2ELi8EEENSK_INS5_IJNS5_IJSB_NSA_ILi8EEEEEENS5_IJSC_SQ_EEEEEENS5_IJNS5_IJS1C_SG_EEESN_EEEEEEEvNS4_8identityENS4_13SM90_TMA_LOADENS1J_INS1K_ILi3ELi4ELi3EEENS4_18smem_ptr_flag_bitsILi8EEENSK_INS5_IJS1O_SG_EEENS5_IJSG_SB_EEEEEEEvS1W_EENS_8epilogue10collective6detail29Sm90TmaWarpSpecializedAdapterINS27_15DefaultEpilogueIfNS5_IJSB_llEEES2B_NS26_6thread17LinearCombinationIfLi1EffLNS2C_9ScaleType4KindE0ELNS_15FloatRoundStyleE2EfEENS1_15EpilogueDefaultEEEEEvvEEEEvNT_6ParamsE --------------------------
	.section	.nv.info._ZN7cutlass13device_kernelINS_4gemm6kernel13GemmUniversalIN4cute5tupleIJiiiiEEENS1_10collective13CollectiveMmaINS1_43MainloopSm90TmaGmmaWarpSpecializedSparseFP8ILi5ENS5_IJNS4_1CILi1EEENSA_ILi2EEESB_EEENS1_35KernelTmaWarpSpecializedCooperativeEEENS5_IJNSA_ILi128EEENSA_ILi256EEESG_EEENS_12float_e4m3_tENS5_IJNS4_6LayoutINS5_IJiNS5_IJSC_iEEEiEEENS5_IJlNS5_IJSB_SC_EEElEEEEENSK_INS5_IJNS5_IJNSA_ILi64EEEiEEENS5_IJSG_iEEEiEEENS5_IJNS5_IJSG_NSA_ILi8192EEEEEENS5_IJSB_lEEElEEEEEEEESJ_NS5_IJlSB_lEEENS4_8TiledMMAINS4_8MMA_AtomIJNS4_4SM904GMMA6SPARSE32GMMA_64x256x64_F32E4M3E4M3_SS_TNILNS14_7ScaleInE1ELS17_1ELNS14_9SparseSelE0EEEEEENSK_INS5_IJSC_SB_SB_EEENS5_IJSB_NSA_ILi0EEES1C_EEEEENS5_IJNS4_10UnderscoreES1F_S1F_EEEEENS4_23SM90_TMA_LOAD_MULTICASTENS4_14ComposedLayoutINS4_7SwizzleILi2ELi4ELi3EEENS4_25smem_sparse_ptr_flag_bitsILi2ELi8EEENSK_INS5_IJNS5_IJSB_NSA_ILi8EEEEEENS5_IJSC_SQ_EEEEEENS5_IJNS5_IJS1C_SG_EEESN_EEEEEEEvNS4_8identityENS4_13SM90_TMA_LOADENS1J_INS1K_ILi3ELi4ELi3EEENS4_18smem_ptr_flag_bitsILi8EEENSK_INS5_IJS1O_SG_EEENS5_IJSG_SB_EEEEEEEvS1W_EENS_8epilogue10collective6detail29Sm90TmaWarpSpecializedAdapterINS27_15DefaultEpilogueIfNS5_IJSB_llEEES2B_NS26_6thread17LinearCombinationIfLi1EffLNS2C_9ScaleType4KindE0ELNS_15FloatRoundStyleE2EfEENS1_15EpilogueDefaultEEEEEvvEEEEvNT_6ParamsE,"",@"SHT_CUDA_INFO"
	.sectionflags	@""
	.align	4


	//----- nvinfo : EIATTR_CUDA_API_VERSION
	.align		4
        /*0000*/ 	.byte	0x04, 0x37
        /*0002*/ 	.short	(.L_18 - .L_17)
.L_17:
        /*0004*/ 	.word	0x00000082


	//----- nvinfo : EIATTR_KPARAM_INFO
	.align		4
.L_18:
        /*0008*/ 	.byte	0x04, 0x17
        /*000a*/ 	.short	(.L_20 - .L_19)
.L_19:
        /*000c*/ 	.word	0x00000000
        /*0010*/ 	.short	0x0000
        /*0012*/ 	.short	0x0070
        /*0014*/ 	.byte	0x00, 0xf0, 0x01, 0x14


	//----- nvinfo : EIATTR_SPARSE_MMA_MASK
	.align		4
.L_20:
        /*0018*/ 	.byte	0x03, 0x50
        /*001a*/ 	.short	0x0001


	//----- nvinfo : EIATTR_MAXREG_COUNT
	.align		4
        /*001c*/ 	.byte	0x03, 0x1b
        /*001e*/ 	.short	0x00a8


	//----- nvinfo : EIATTR_NUM_BARRIERS
	.align		4
        /*0020*/ 	.byte	0x02, 0x4c
        /*0022*/ 	.byte	0x01
	.zero		1


	//----- nvinfo : EIATTR_ANNOTATIONS
	.align		4
        /*0024*/ 	.byte	0x04, 0x55
        /*0026*/ 	.short	(.L_22 - .L_21)


	//   ....[0]....
.L_21:
        /*0028*/ 	.word	0x00000001
        /*002c*/ 	.byte	0xc0, 0x06, 0x00, 0x00, 0x01, 0x00, 0x00, 0x00, 0xf0, 0x08, 0x00, 0x00, 0x01, 0x00, 0x00, 0x00
        /* <DEDUP_REMOVED lines=189> */
        /*0c0c*/ 	.byte	0x70, 0x0f, 0x01, 0x00


	//----- nvinfo : EIATTR_MERCURY_ISA_VERSION
	.align		4
.L_22:
        /*0c10*/ 	.byte	0x03, 0x5f
        /*0c12*/ 	.short	0x0101


	//----- nvinfo : EIATTR_INT_WARP_WIDE_INSTR_OFFSETS
	.align		4
        /*0c14*/ 	.byte	0x04, 0x31
        /*0c16*/ 	.short	(.L_24 - .L_23)


	//   ....[0]....
.L_23:
        /*0c18*/ 	.word	0x00000580


	//   ....[1]....
        /*0c1c*/ 	.word	0x000005a0


	//   ....[2]....
        /*0c20*/ 	.word	0x000006f0


	//----- nvinfo : EIATTR_COOP_GROUP_MASK_REGIDS
	.align		4
.L_24:
        /*0c24*/ 	.byte	0x04, 0x29
        /*0c26*/ 	.short	(.L_26 - .L_25)


	//   ....[0]....
.L_25:
        /*0c28*/ 	.word	0xffffffff


	//   ....[1]....
        /*0c2c*/ 	.word	0xffffffff


	//   ....[2]....
        /*0c30*/ 	.word	0xffffffff


	//   ....[3]....
        /*0c34*/ 	.word	0xffffffff


	//   ....[4]....
        /*0c38*/ 	.word	0xffffffff


	//   ....[5]....
        /*0c3c*/ 	.word	0xffffffff


	//----- nvinfo : EIATTR_COOP_GROUP_INSTR_OFFSETS
	.align		4
.L_26:
        /*0c40*/ 	.byte	0x04, 0x28
        /*0c42*/ 	.short	(.L_28 - .L_27)


	//   ....[0]....
.L_27:
        /*0c44*/ 	.word	0x00000070


	//   ....[1]....
        /*0c48*/ 	.word	0x00000080


	//   ....[2]....
        /*0c4c*/ 	.word	0x000001d0


	//   ....[3]....
        /*0c50*/ 	.word	0x00000410


	//   ....[4]....
        /*0c54*/ 	.word	0x00000800


	//   ....[5]....
        /*0c58*/ 	.word	0x00001870


	//----- nvinfo : EIATTR_REG_RECONFIG
	.align		4
.L_28:
        /*0c5c*/ 	.byte	0x01, 0x54
	.zero		2


	//----- nvinfo : EIATTR_MBARRIER_INSTR_OFFSETS
	.align		4
        /*0c60*/ 	.byte	0x04, 0x39
        /*0c62*/ 	.short	(.L_30 - .L_29)


	//   ....[0]....
.L_29:
        /*0c64*/ 	.word	0x00000350
        /*0c68*/ 	.word	0x000000ff
        /*0c6c*/ 	.word	0x00000000
        /*0c70*/ 	.short	0x0100
        /*0c72*/ 	.byte	0x09
	.zero		1


	//   ....[1]....
        /*0c74*/ 	.word	0x00000360
        /*0c78*/ 	.word	0x000000ff
        /*0c7c*/ 	.word	0x00000028
        /*0c80*/ 	.short	0x0100
        /*0c82*/ 	.byte	0x09
	.zero		1


	//   ....[2]....
        /*0c84*/ 	.word	0x00000370
        /*0c88*/ 	.word	0x000000ff
        /*0c8c*/ 	.word	0x00000008
        /*0c90*/ 	.short	0x0100
        /*0c92*/ 	.byte	0x09
	.zero		1


	//   ....[3]....
        /*0c94*/ 	.word	0x00000380
        /*0c98*/ 	.word	0x000000ff
        /*0c9c*/ 	.word	0x00000030
        /*0ca0*/ 	.short	0x0100
        /*0ca2*/ 	.byte	0x09
	.zero		1


	//   ....[4]....
        /*0ca4*/ 	.word	0x00000390
        /*0ca8*/ 	.word	0x000000ff
        /*0cac*/ 	.word	0x00000010
        /*0cb0*/ 	.short	0x0100
        /*0cb2*/ 	.byte	0x09
	.zero		1


	//   ....[5]....
        /*0cb4*/ 	.word	0x000003a0
        /*0cb8*/ 	.word	0x000000ff
        /*0cbc*/ 	.word	0x00000038
        /*0cc0*/ 	.short	0x0100
        /*0cc2*/ 	.byte	0x09
	.zero		1


	//   ....[6]....
        /*0cc4*/ 	.word	0x000003b0
        /*0cc8*/ 	.word	0x000000ff
        /*0ccc*/ 	.word	0x00000018
        /*0cd0*/ 	.short	0x0100
        /*0cd2*/ 	.byte	0x09
	.zero		1


	//   ....[7]....
        /*0cd4*/ 	.word	0x000003c0
        /*0cd8*/ 	.word	0x000000ff
        /*0cdc*/ 	.word	0x00000040
        /*0ce0*/ 	.short	0x0100
        /*0ce2*/ 	.byte	0x09
	.zero		1


	//   ....[8]....
        /*0ce4*/ 	.word	0x000003d0
        /*0ce8*/ 	.word	0x000000ff
        /*0cec*/ 	.word	0x00000020
        /*0cf0*/ 	.short	0x0100
        /*0cf2*/ 	.byte	0x09
	.zero		1


	//   ....[9]....
        /*0cf4*/ 	.word	0x000003e0
        /*0cf8*/ 	.word	0x000000ff
        /*0cfc*/ 	.word	0x00000048
        /*0d00*/ 	.short	0x0100
        /*0d02*/ 	.byte	0x09
	.zero		1


	//   ....[10]....
        /*0d04*/ 	.word	0x00000780
        /*0d08*/ 	.word	0x000000ff
        /*0d0c*/ 	.word	0x00000060
        /*0d10*/ 	.short	0x0100
        /*0d12*/ 	.byte	0x06
	.zero		1


	//   ....[11]....
        /*0d14*/ 	.word	0x000007b0
        /*0d18*/ 	.word	0x000000ff
        /*0d1c*/ 	.word	0x00000068
        /*0d20*/ 	.short	0x0100
        /*0d22*/ 	.byte	0x06
	.zero		1


	//   ....[12]....
        /*0d24*/ 	.word	0x00001e30
        /*0d28*/ 	.word	0x000000ff
        /*0d2c*/ 	.word	0x00000000
        /*0d30*/ 	.short	0x010a
        /*0d32*/ 	.byte	0x08
	.zero		1


	//   ....[13]....
        /*0d34*/ 	.word	0x00001e70
        /*0d38*/ 	.word	0x000000ff
        /*0d3c*/ 	.word	0x00000000
        /*0d40*/ 	.short	0x010a
        /*0d42*/ 	.byte	0x08
	.zero		1


	//   ....[14]....
        /*0d44*/ 	.word	0x00002fd0
        /*0d48*/ 	.word	0x00000098
        /*0d4c*/ 	.word	0x00000000
        /*0d50*/ 	.short	0x0101
        /*0d52*/ 	.byte	0x3f
	.zero		1


	//   ....[15]....
        /*0d54*/ 	.word	0x00010a30
        /*0d58*/ 	.word	0x0000000b
        /*0d5c*/ 	.word	0x00000028
        /*0d60*/ 	.short	0x010a
        /*0d62*/ 	.byte	0x3f
	.zero		1


	//   ....[16]....
        /*0d64*/ 	.word	0x00010eb0
        /*0d68*/ 	.word	0x00000004
        /*0d6c*/ 	.word	0x00000068
        /*0d70*/ 	.short	0x0101
        /*0d72*/ 	.byte	0x3f
	.zero		1


	//   ....[17]....
        /*0d74*/ 	.word	0x00011630
        /*0d78*/ 	.word	0x00000007
        /*0d7c*/ 	.word	0x00000000
        /*0d80*/ 	.short	0x010a
        /*0d82*/ 	.byte	0x3f
	.zero		1


	//   ....[18]....
        /*0d84*/ 	.word	0x000116b0
        /*0d88*/ 	.word	0x00000009
        /*0d8c*/ 	.word	0x00000000
        /*0d90*/ 	.short	0x010a
        /*0d92*/ 	.byte	0x3f
	.zero		1


	//   ....[19]....
        /*0d94*/ 	.word	0x00011740
        /*0d98*/ 	.word	0x00000006
        /*0d9c*/ 	.word	0x00000000
        /*0da0*/ 	.short	0x010a
        /*0da2*/ 	.byte	0x3f
	.zero		1


	//   ....[20]....
        /*0da4*/ 	.word	0x000117d0
        /*0da8*/ 	.word	0x00000009
        /*0dac*/ 	.word	0x00000000
        /*0db0*/ 	.short	0x010a
        /*0db2*/ 	.byte	0x3f
	.zero		1


	//   ....[21]....
        /*0db4*/ 	.word	0x00011860
        /*0db8*/ 	.word	0x00000003
        /*0dbc*/ 	.word	0x00000000
        /*0dc0*/ 	.short	0x010a
        /*0dc2*/ 	.byte	0x3f
	.zero		1


	//   ....[22]....
        /*0dc4*/ 	.word	0x000118d0
        /*0dc8*/ 	.word	0x00000099
        /*0dcc*/ 	.word	0x00000000
        /*0dd0*/ 	.short	0x010a
        /*0dd2*/ 	.byte	0x3f
	.zero		1


	//   ....[23]....
        /*0dd4*/ 	.word	0x000119a0
        /*0dd8*/ 	.word	0x0000000b
        /*0ddc*/ 	.word	0x00000028
        /*0de0*/ 	.short	0x010a
        /*0de2*/ 	.byte	0x3f
	.zero		1


	//   ....[24]....
        /*0de4*/ 	.word	0x00011a70
        /*0de8*/ 	.word	0x00000007
        /*0dec*/ 	.word	0x00000000
        /*0df0*/ 	.short	0x010a
        /*0df2*/ 	.byte	0x3f
	.zero		1


	//   ....[25]....
        /*0df4*/ 	.word	0x00011ac0
        /*0df8*/ 	.word	0x00000009
        /*0dfc*/ 	.word	0x00000000
        /*0e00*/ 	.short	0x010a
        /*0e02*/ 	.byte	0x3f
	.zero		1


	//   ....[26]....
        /*0e04*/ 	.word	0x00011b10
        /*0e08*/ 	.word	0x00000006
        /*0e0c*/ 	.word	0x00000000
        /*0e10*/ 	.short	0x010a
        /*0e12*/ 	.byte	0x3f
	.zero		1


	//   ....[27]....
        /*0e14*/ 	.word	0x00011b60
        /*0e18*/ 	.word	0x00000009
        /*0e1c*/ 	.word	0x00000000
        /*0e20*/ 	.short	0x010a
        /*0e22*/ 	.byte	0x3f
	.zero		1


	//----- nvinfo : EIATTR_NUM_MBARRIERS
	.align		4
.L_30:
        /*0e24*/ 	.byte	0x03, 0x38
        /*0e26*/ 	.short	0x000c


	//----- nvinfo : EIATTR_EXIT_INSTR_OFFSETS
	.align		4
        /*0e28*/ 	.byte	0x04, 0x1c
        /*0e2a*/ 	.short	(.L_32 - .L_31)


	//   ....[0]....
.L_31:
        /*0e2c*/ 	.word	0x00000990


	//   ....[1]....
        /*0e30*/ 	.word	0x00001220


	//   ....[2]....
        /*0e34*/ 	.word	0x000100a0


	//   ....[3]....
        /*0e38*/ 	.word	0x00010630


	//   ....[4]....
        /*0e3c*/ 	.word	0x000118b0


	//----- nvinfo : EIATTR_MAX_THREADS
	.align		4
.L_32:
        /*0e40*/ 	.byte	0x04, 0x05
        /*0e42*/ 	.short	(.L_34 - .L_33)
.L_33:
        /*0e44*/ 	.word	0x00000180
        /*0e48*/ 	.word	0x00000001
        /*0e4c*/ 	.word	0x00000001


	//----- nvinfo : EIATTR_CRS_STACK_SIZE
	.align		4
.L_34:
        /*0e50*/ 	.byte	0x04, 0x1e
        /*0e52*/ 	.short	(.L_36 - .L_35)
.L_35:
        /*0e54*/ 	.word	0x00000000


	//----- nvinfo : EIATTR_CBANK_PARAM_SIZE
	.align		4
.L_36:
        /*0e58*/ 	.byte	0x03, 0x19
        /*0e5a*/ 	.short	0x0570


	//----- nvinfo : EIATTR_PARAM_CBANK
	.align		4
        /*0e5c*/ 	.byte	0x04, 0x0a
        /*0e5e*/ 	.short	(.L_38 - .L_37)
	.align		4
.L_37:
        /*0e60*/ 	.word	index@(.nv.constant0._ZN7cutlass13device_kernelINS_4gemm6kernel13GemmUniversalIN4cute5tupleIJiiiiEEENS1_10collective13CollectiveMmaINS1_43MainloopSm90TmaGmmaWarpSpecializedSparseFP8ILi5ENS5_IJNS4_1CILi1EEENSA_ILi2EEESB_EEENS1_35KernelTmaWarpSpecializedCooperativeEEENS5_IJNSA_ILi128EEENSA_ILi256EEESG_EEENS_12float_e4m3_tENS5_IJNS4_6LayoutINS5_IJiNS5_IJSC_iEEEiEEENS5_IJlNS5_IJSB_SC_EEElEEEEENSK_INS5_IJNS5_IJNSA_ILi64EEEiEEENS5_IJSG_iEEEiEEENS5_IJNS5_IJSG_NSA_ILi8192EEEEEENS5_IJSB_lEEElEEEEEEEESJ_NS5_IJlSB_lEEENS4_8TiledMMAINS4_8MMA_AtomIJNS4_4SM904GMMA6SPARSE32GMMA_64x256x64_F32E4M3E4M3_SS_TNILNS14_7ScaleInE1ELS17_1ELNS14_9SparseSelE0EEEEEENSK_INS5_IJSC_SB_SB_EEENS5_IJSB_NSA_ILi0EEES1C_EEEEENS5_IJNS4_10UnderscoreES1F_S1F_EEEEENS4_23SM90_TMA_LOAD_MULTICASTENS4_14ComposedLayoutINS4_7SwizzleILi2ELi4ELi3EEENS4_25smem_sparse_ptr_flag_bitsILi2ELi8EEENSK_INS5_IJNS5_IJSB_NSA_ILi8EEEEEENS5_IJSC_SQ_EEEEEENS5_IJNS5_IJS1C_SG_EEESN_EEEEEEEvNS4_8identityENS4_13SM90_TMA_LOADENS1J_INS1K_ILi3ELi4ELi3EEENS4_18smem_ptr_flag_bitsILi8EEENSK_INS5_IJS1O_SG_EEENS5_IJSG_SB_EEEEEEEvS1W_EENS_8epilogue10collective6detail29Sm90TmaWarpSpecializedAdapterINS27_15DefaultEpilogueIfNS5_IJSB_llEEES2B_NS26_6thread17LinearCombinationIfLi1EffLNS2C_9ScaleType4KindE0ELNS_15FloatRoundStyleE2EfEENS1_15EpilogueDefaultEEEEEvvEEEEvNT_6ParamsE)
        /*0e64*/ 	.short	0x0210
        /*0e66*/ 	.short	0x0570


	//----- nvinfo : EIATTR_SW_WAR
	.align		4
.L_38:
        /*0e68*/ 	.byte	0x04, 0x36
        /*0e6a*/ 	.short	(.L_40 - .L_39)
.L_39:
        /*0e6c*/ 	.word	0x00000008
.L_40:


//--------------------- .nv.callgraph             --------------------------
	.section	.nv.callgraph,"",@"SHT_CUDA_CALLGRAPH"
	.align	4
	.sectionentsize	8
	.align		4
        /*0000*/ 	.word	0x00000000
	.align		4
        /*0004*/ 	.word	0xffffffff
	.align		4
        /*0008*/ 	.word	0x00000000
	.align		4
        /*000c*/ 	.word	0xfffffffe
	.align		4
        /*0010*/ 	.word	0x00000000
	.align		4
        /*0014*/ 	.word	0xfffffffd
	.align		4
        /*0018*/ 	.word	0x00000000
	.align		4
        /*001c*/ 	.word	0xfffffffc


//--------------------- .nv.constant4             --------------------------
	.section	.nv.constant4,"a",@progbits
	.align	8
	.align		8
.nv.constant4:
        /*0000*/ 	.dword	_ZN39_INTERNAL_14b22171_4_k_cu_79bd09b0_27754cuda3std3__45__cpo5beginE
	.align		8
        /*0008*/ 	.dword	_ZN39_INTERNAL_14b22171_4_k_cu_79bd09b0_27754cuda3std3__45__cpo3endE
	.align		8
        /*0010*/ 	.dword	_ZN39_INTERNAL_14b22171_4_k_cu_79bd09b0_27754cuda3std3__45__cpo6cbeginE
	.align		8
        /*0018*/ 	.dword	_ZN39_INTERNAL_14b22171_4_k_cu_79bd09b0_27754cuda3std3__45__cpo4cendE
	.align		8
        /*0020*/ 	.dword	_ZN39_INTERNAL_14b22171_4_k_cu_79bd09b0_27754cuda3std3__441_GLOBAL__N__14b22171_4_k_cu_79bd09b0_27756ignoreE
	.align		8
        /*0028*/ 	.dword	_ZN39_INTERNAL_14b22171_4_k_cu_79bd09b0_27754cuda3std3__419piecewise_constructE
	.align		8
        /*0030*/ 	.dword	_ZN39_INTERNAL_14b22171_4_k_cu_79bd09b0_27754cuda3std3__48in_placeE
	.align		8
        /*0038*/ 	.dword	_ZN39_INTERNAL_14b22171_4_k_cu_79bd09b0_27754cuda3std6ranges3__45__cpo4swapE
	.align		8
        /*0040*/ 	.dword	_ZN39_INTERNAL_14b22171_4_k_cu_79bd09b0_27754cuda3std6ranges3__45__cpo9iter_moveE
	.align		8
        /*0048*/ 	.dword	_ZN39_INTERNAL_14b22171_4_k_cu_79bd09b0_27754cute7productE
	.align		8
        /*0050*/ 	.dword	_ZN39_INTERNAL_14b22171_4_k_cu_79bd09b0_27754cute1_E


//--------------------- .text._ZN7cutlass13device_kernelINS_4gemm6kernel13GemmUniversalIN4cute5tupleIJiiiiEEENS1_10collective13CollectiveMmaINS1_43MainloopSm90TmaGmmaWarpSpecializedSparseFP8ILi5ENS5_IJNS4_1CILi1EEENSA_ILi2EEESB_EEENS1_35KernelTmaWarpSpecializedCooperativeEEENS5_IJNSA_ILi128EEENSA_ILi256EEESG_EEENS_12float_e4m3_tENS5_IJNS4_6LayoutINS5_IJiNS5_IJSC_iEEEiEEENS5_IJlNS5_IJSB_SC_EEElEEEEENSK_INS5_IJNS5_IJNSA_ILi64EEEiEEENS5_IJSG_iEEEiEEENS5_IJNS5_IJSG_NSA_ILi8192EEEEEENS5_IJSB_lEEElEEEEEEEESJ_NS5_IJlSB_lEEENS4_8TiledMMAINS4_8MMA_AtomIJNS4_4SM904GMMA6SPARSE32GMMA_64x256x64_F32E4M3E4M3_SS_TNILNS14_7ScaleInE1ELS17_1ELNS14_9SparseSelE0EEEEEENSK_INS5_IJSC_SB_SB_EEENS5_IJSB_NSA_ILi0EEES1C_EEEEENS5_IJNS4_10UnderscoreES1F_S1F_EEEEENS4_23SM90_TMA_LOAD_MULTICASTENS4_14ComposedLayoutINS4_7SwizzleILi2ELi4ELi3EEENS4_25smem_sparse_ptr_flag_bitsILi2ELi8EEENSK_INS5_IJNS5_IJSB_NSA_ILi8EEEEEENS5_IJSC_SQ_EEEEEENS5_IJNS5_IJS1C_SG_EEESN_EEEEEEEvNS4_8identityENS4_13SM90_TMA_LOADENS1J_INS1K_ILi3ELi4ELi3EEENS4_18smem_ptr_flag_bitsILi8EEENSK_INS5_IJS1O_SG_EEENS5_IJSG_SB_EEEEEEEvS1W_EENS_8epilogue10collective6detail29Sm90TmaWarpSpecializedAdapterINS27_15DefaultEpilogueIfNS5_IJSB_llEEES2B_NS26_6thread17LinearCombinationIfLi1EffLNS2C_9ScaleType4KindE0ELNS_15FloatRoundStyleE2EfEENS1_15EpilogueDefaultEEEEEvvEEEEvNT_6ParamsE --------------------------
	.section	.text._ZN7cutlass13device_kernelINS_4gemm6kernel13GemmUniversalIN4cute5tupleIJiiiiEEENS1_10collective13CollectiveMmaINS1_43MainloopSm90TmaGmmaWarpSpecializedSparseFP8ILi5ENS5_IJNS4_1CILi1EEENSA_ILi2EEESB_EEENS1_35KernelTmaWarpSpecializedCooperativeEEENS5_IJNSA_ILi128EEENSA_ILi256EEESG_EEENS_12float_e4m3_tENS5_IJNS4_6LayoutINS5_IJiNS5_IJSC_iEEEiEEENS5_IJlNS5_IJSB_SC_EEElEEEEENSK_INS5_IJNS5_IJNSA_ILi64EEEiEEENS5_IJSG_iEEEiEEENS5_IJNS5_IJSG_NSA_ILi8192EEEEEENS5_IJSB_lEEElEEEEEEEESJ_NS5_IJlSB_lEEENS4_8TiledMMAINS4_8MMA_AtomIJNS4_4SM904GMMA6SPARSE32GMMA_64x256x64_F32E4M3E4M3_SS_TNILNS14_7ScaleInE1ELS17_1ELNS14_9SparseSelE0EEEEEENSK_INS5_IJSC_SB_SB_EEENS5_IJSB_NSA_ILi0EEES1C_EEEEENS5_IJNS4_10UnderscoreES1F_S1F_EEEEENS4_23SM90_TMA_LOAD_MULTICASTENS4_14ComposedLayoutINS4_7SwizzleILi2ELi4ELi3EEENS4_25smem_sparse_ptr_flag_bitsILi2ELi8EEENSK_INS5_IJNS5_IJSB_NSA_ILi8EEEEEENS5_IJSC_SQ_EEEEEENS5_IJNS5_IJS1C_SG_EEESN_EEEEEEEvNS4_8identityENS4_13SM90_TMA_LOADENS1J_INS1K_ILi3ELi4ELi3EEENS4_18smem_ptr_flag_bitsILi8EEENSK_INS5_IJS1O_SG_EEENS5_IJSG_SB_EEEEEEEvS1W_EENS_8epilogue10collective6detail29Sm90TmaWarpSpecializedAdapterINS27_15DefaultEpilogueIfNS5_IJSB_llEEES2B_NS26_6thread17LinearCombinationIfLi1EffLNS2C_9ScaleType4KindE0ELNS_15FloatRoundStyleE2EfEENS1_15EpilogueDefaultEEEEEvvEEEEvNT_6ParamsE,"ax",@progbits
	.align	128
.text._ZN7cutlass13device_kernelINS_4gemm6kernel13GemmUniversalIN4cute5tupleIJiiiiEEENS1_10collective13CollectiveMmaINS1_43MainloopSm90TmaGmmaWarpSpecializedSparseFP8ILi5ENS5_IJNS4_1CILi1EEENSA_ILi2EEESB_EEENS1_35KernelTmaWarpSpecializedCooperativeEEENS5_IJNSA_ILi128EEENSA_ILi256EEESG_EEENS_12float_e4m3_tENS5_IJNS4_6LayoutINS5_IJiNS5_IJSC_iEEEiEEENS5_IJlNS5_IJSB_SC_EEElEEEEENSK_INS5_IJNS5_IJNSA_ILi64EEEiEEENS5_IJSG_iEEEiEEENS5_IJNS5_IJSG_NSA_ILi8192EEEEEENS5_IJSB_lEEElEEEEEEEESJ_NS5_IJlSB_lEEENS4_8TiledMMAINS4_8MMA_AtomIJNS4_4SM904GMMA6SPARSE32GMMA_64x256x64_F32E4M3E4M3_SS_TNILNS14_7ScaleInE1ELS17_1ELNS14_9SparseSelE0EEEEEENSK_INS5_IJSC_SB_SB_EEENS5_IJSB_NSA_ILi0EEES1C_EEEEENS5_IJNS4_10UnderscoreES1F_S1F_EEEEENS4_23SM90_TMA_LOAD_MULTICASTENS4_14ComposedLayoutINS4_7SwizzleILi2ELi4ELi3EEENS4_25smem_sparse_ptr_flag_bitsILi2ELi8EEENSK_INS5_IJNS5_IJSB_NSA_ILi8EEEEEENS5_IJSC_SQ_EEEEEENS5_IJNS5_IJS1C_SG_EEESN_EEEEEEEvNS4_8identityENS4_13SM90_TMA_LOADENS1J_INS1K_ILi3ELi4ELi3EEENS4_18smem_ptr_flag_bitsILi8EEENSK_INS5_IJS1O_SG_EEENS5_IJSG_SB_EEEEEEEvS1W_EENS_8epilogue10collective6detail29Sm90TmaWarpSpecializedAdapterINS27_15DefaultEpilogueIfNS5_IJSB_llEEES2B_NS26_6thread17LinearCombinationIfLi1EffLNS2C_9ScaleType4KindE0ELNS_15FloatRoundStyleE2EfEENS1_15EpilogueDefaultEEEEEvvEEEEvNT_6ParamsE:
        .type           _ZN7cutlass13device_kernelINS_4gemm6kernel13GemmUniversalIN4cute5tupleIJiiiiEEENS1_10collective13CollectiveMmaINS1_43MainloopSm90TmaGmmaWarpSpecializedSparseFP8ILi5ENS5_IJNS4_1CILi1EEENSA_ILi2EEESB_EEENS1_35KernelTmaWarpSpecializedCooperativeEEENS5_IJNSA_ILi128EEENSA_ILi256EEESG_EEENS_12float_e4m3_tENS5_IJNS4_6LayoutINS5_IJiNS5_IJSC_iEEEiEEENS5_IJlNS5_IJSB_SC_EEElEEEEENSK_INS5_IJNS5_IJNSA_ILi64EEEiEEENS5_IJSG_iEEEiEEENS5_IJNS5_IJSG_NSA_ILi8192EEEEEENS5_IJSB_lEEElEEEEEEEESJ_NS5_IJlSB_lEEENS4_8TiledMMAINS4_8MMA_AtomIJNS4_4SM904GMMA6SPARSE32GMMA_64x256x64_F32E4M3E4M3_SS_TNILNS14_7ScaleInE1ELS17_1ELNS14_9SparseSelE0EEEEEENSK_INS5_IJSC_SB_SB_EEENS5_IJSB_NSA_ILi0EEES1C_EEEEENS5_IJNS4_10UnderscoreES1F_S1F_EEEEENS4_23SM90_TMA_LOAD_MULTICASTENS4_14ComposedLayoutINS4_7SwizzleILi2ELi4ELi3EEENS4_25smem_sparse_ptr_flag_bitsILi2ELi8EEENSK_INS5_IJNS5_IJSB_NSA_ILi8EEEEEENS5_IJSC_SQ_EEEEEENS5_IJNS5_IJS1C_SG_EEESN_EEEEEEEvNS4_8identityENS4_13SM90_TMA_LOADENS1J_INS1K_ILi3ELi4ELi3EEENS4_18smem_ptr_flag_bitsILi8EEENSK_INS5_IJS1O_SG_EEENS5_IJSG_SB_EEEEEEEvS1W_EENS_8epilogue10collective6detail29Sm90TmaWarpSpecializedAdapterINS27_15DefaultEpilogueIfNS5_IJSB_llEEES2B_NS26_6thread17LinearCombinationIfLi1EffLNS2C_9ScaleType4KindE0ELNS_15FloatRoundStyleE2EfEENS1_15EpilogueDefaultEEEEEvvEEEEvNT_6ParamsE,@function
        .size           _ZN7cutlass13device_kernelINS_4gemm6kernel13GemmUniversalIN4cute5tupleIJiiiiEEENS1_10collective13CollectiveMmaINS1_43MainloopSm90TmaGmmaWarpSpecializedSparseFP8ILi5ENS5_IJNS4_1CILi1EEENSA_ILi2EEESB_EEENS1_35KernelTmaWarpSpecializedCooperativeEEENS5_IJNSA_ILi128EEENSA_ILi256EEESG_EEENS_12float_e4m3_tENS5_IJNS4_6LayoutINS5_IJiNS5_IJSC_iEEEiEEENS5_IJlNS5_IJSB_SC_EEElEEEEENSK_INS5_IJNS5_IJNSA_ILi64EEEiEEENS5_IJSG_iEEEiEEENS5_IJNS5_IJSG_NSA_ILi8192EEEEEENS5_IJSB_lEEElEEEEEEEESJ_NS5_IJlSB_lEEENS4_8TiledMMAINS4_8MMA_AtomIJNS4_4SM904GMMA6SPARSE32GMMA_64x256x64_F32E4M3E4M3_SS_TNILNS14_7ScaleInE1ELS17_1ELNS14_9SparseSelE0EEEEEENSK_INS5_IJSC_SB_SB_EEENS5_IJSB_NSA_ILi0EEES1C_EEEEENS5_IJNS4_10UnderscoreES1F_S1F_EEEEENS4_23SM90_TMA_LOAD_MULTICASTENS4_14ComposedLayoutINS4_7SwizzleILi2ELi4ELi3EEENS4_25smem_sparse_ptr_flag_bitsILi2ELi8EEENSK_INS5_IJNS5_IJSB_NSA_ILi8EEEEEENS5_IJSC_SQ_EEEEEENS5_IJNS5_IJS1C_SG_EEESN_EEEEEEEvNS4_8identityENS4_13SM90_TMA_LOADENS1J_INS1K_ILi3ELi4ELi3EEENS4_18smem_ptr_flag_bitsILi8EEENSK_INS5_IJS1O_SG_EEENS5_IJSG_SB_EEEEEEEvS1W_EENS_8epilogue10collective6detail29Sm90TmaWarpSpecializedAdapterINS27_15DefaultEpilogueIfNS5_IJSB_llEEES2B_NS26_6thread17LinearCombinationIfLi1EffLNS2C_9ScaleType4KindE0ELNS_15FloatRoundStyleE2EfEENS1_15EpilogueDefaultEEEEEvvEEEEvNT_6ParamsE,(.L_x_260 - _ZN7cutlass13device_kernelINS_4gemm6kernel13GemmUniversalIN4cute5tupleIJiiiiEEENS1_10collective13CollectiveMmaINS1_43MainloopSm90TmaGmmaWarpSpecializedSparseFP8ILi5ENS5_IJNS4_1CILi1EEENSA_ILi2EEESB_EEENS1_35KernelTmaWarpSpecializedCooperativeEEENS5_IJNSA_ILi128EEENSA_ILi256EEESG_EEENS_12float_e4m3_tENS5_IJNS4_6LayoutINS5_IJiNS5_IJSC_iEEEiEEENS5_IJlNS5_IJSB_SC_EEElEEEEENSK_INS5_IJNS5_IJNSA_ILi64EEEiEEENS5_IJSG_iEEEiEEENS5_IJNS5_IJSG_NSA_ILi8192EEEEEENS5_IJSB_lEEElEEEEEEEESJ_NS5_IJlSB_lEEENS4_8TiledMMAINS4_8MMA_AtomIJNS4_4SM904GMMA6SPARSE32GMMA_64x256x64_F32E4M3E4M3_SS_TNILNS14_7ScaleInE1ELS17_1ELNS14_9SparseSelE0EEEEEENSK_INS5_IJSC_SB_SB_EEENS5_IJSB_NSA_ILi0EEES1C_EEEEENS5_IJNS4_10UnderscoreES1F_S1F_EEEEENS4_23SM90_TMA_LOAD_MULTICASTENS4_14ComposedLayoutINS4_7SwizzleILi2ELi4ELi3EEENS4_25smem_sparse_ptr_flag_bitsILi2ELi8EEENSK_INS5_IJNS5_IJSB_NSA_ILi8EEEEEENS5_IJSC_SQ_EEEEEENS5_IJNS5_IJS1C_SG_EEESN_EEEEEEEvNS4_8identityENS4_13SM90_TMA_LOADENS1J_INS1K_ILi3ELi4ELi3EEENS4_18smem_ptr_flag_bitsILi8EEENSK_INS5_IJS1O_SG_EEENS5_IJSG_SB_EEEEEEEvS1W_EENS_8epilogue10collective6detail29Sm90TmaWarpSpecializedAdapterINS27_15DefaultEpilogueIfNS5_IJSB_llEEES2B_NS26_6thread17LinearCombinationIfLi1EffLNS2C_9ScaleType4KindE0ELNS_15FloatRoundStyleE2EfEENS1_15EpilogueDefaultEEEEEvvEEEEvNT_6ParamsE)
        .other          _ZN7cutlass13device_kernelINS_4gemm6kernel13GemmUniversalIN4cute5tupleIJiiiiEEENS1_10collective13CollectiveMmaINS1_43MainloopSm90TmaGmmaWarpSpecializedSparseFP8ILi5ENS5_IJNS4_1CILi1EEENSA_ILi2EEESB_EEENS1_35KernelTmaWarpSpecializedCooperativeEEENS5_IJNSA_ILi128EEENSA_ILi256EEESG_EEENS_12float_e4m3_tENS5_IJNS4_6LayoutINS5_IJiNS5_IJSC_iEEEiEEENS5_IJlNS5_IJSB_SC_EEElEEEEENSK_INS5_IJNS5_IJNSA_ILi64EEEiEEENS5_IJSG_iEEEiEEENS5_IJNS5_IJSG_NSA_ILi8192EEEEEENS5_IJSB_lEEElEEEEEEEESJ_NS5_IJlSB_lEEENS4_8TiledMMAINS4_8MMA_AtomIJNS4_4SM904GMMA6SPARSE32GMMA_64x256x64_F32E4M3E4M3_SS_TNILNS14_7ScaleInE1ELS17_1ELNS14_9SparseSelE0EEEEEENSK_INS5_IJSC_SB_SB_EEENS5_IJSB_NSA_ILi0EEES1C_EEEEENS5_IJNS4_10UnderscoreES1F_S1F_EEEEENS4_23SM90_TMA_LOAD_MULTICASTENS4_14ComposedLayoutINS4_7SwizzleILi2ELi4ELi3EEENS4_25smem_sparse_ptr_flag_bitsILi2ELi8EEENSK_INS5_IJNS5_IJSB_NSA_ILi8EEEEEENS5_IJSC_SQ_EEEEEENS5_IJNS5_IJS1C_SG_EEESN_EEEEEEEvNS4_8identityENS4_13SM90_TMA_LOADENS1J_INS1K_ILi3ELi4ELi3EEENS4_18smem_ptr_flag_bitsILi8EEENSK_INS5_IJS1O_SG_EEENS5_IJSG_SB_EEEEEEEvS1W_EENS_8epilogue10collective6detail29Sm90TmaWarpSpecializedAdapterINS27_15DefaultEpilogueIfNS5_IJSB_llEEES2B_NS26_6thread17LinearCombinationIfLi1EffLNS2C_9ScaleType4KindE0ELNS_15FloatRoundStyleE2EfEENS1_15EpilogueDefaultEEEEEvvEEEEvNT_6ParamsE,@"STO_CUDA_ENTRY STV_DEFAULT"
_ZN7cutlass13device_kernelINS_4gemm6kernel13GemmUniversalIN4cute5tupleIJiiiiEEENS1_10collective13CollectiveMmaINS1_43MainloopSm90TmaGmmaWarpSpecializedSparseFP8ILi5ENS5_IJNS4_1CILi1EEENSA_ILi2EEESB_EEENS1_35KernelTmaWarpSpecializedCooperativeEEENS5_IJNSA_ILi128EEENSA_ILi256EEESG_EEENS_12float_e4m3_tENS5_IJNS4_6LayoutINS5_IJiNS5_IJSC_iEEEiEEENS5_IJlNS5_IJSB_SC_EEElEEEEENSK_INS5_IJNS5_IJNSA_ILi64EEEiEEENS5_IJSG_iEEEiEEENS5_IJNS5_IJSG_NSA_ILi8192EEEEEENS5_IJSB_lEEElEEEEEEEESJ_NS5_IJlSB_lEEENS4_8TiledMMAINS4_8MMA_AtomIJNS4_4SM904GMMA6SPARSE32GMMA_64x256x64_F32E4M3E4M3_SS_TNILNS14_7ScaleInE1ELS17_1ELNS14_9SparseSelE0EEEEEENSK_INS5_IJSC_SB_SB_EEENS5_IJSB_NSA_ILi0EEES1C_EEEEENS5_IJNS4_10UnderscoreES1F_S1F_EEEEENS4_23SM90_TMA_LOAD_MULTICASTENS4_14ComposedLayoutINS4_7SwizzleILi2ELi4ELi3EEENS4_25smem_sparse_ptr_flag_bitsILi2ELi8EEENSK_INS5_IJNS5_IJSB_NSA_ILi8EEEEEENS5_IJSC_SQ_EEEEEENS5_IJNS5_IJS1C_SG_EEESN_EEEEEEEvNS4_8identityENS4_13SM90_TMA_LOADENS1J_INS1K_ILi3ELi4ELi3EEENS4_18smem_ptr_flag_bitsILi8EEENSK_INS5_IJS1O_SG_EEENS5_IJSG_SB_EEEEEEEvS1W_EENS_8epilogue10collective6detail29Sm90TmaWarpSpecializedAdapterINS27_15DefaultEpilogueIfNS5_IJSB_llEEES2B_NS26_6thread17LinearCombinationIfLi1EffLNS2C_9ScaleType4KindE0ELNS_15FloatRoundStyleE2EfEENS1_15EpilogueDefaultEEEEEvvEEEEvNT_6ParamsE:
[----:B------:R-:W0:Y:S02]  /*0000*/  LDC R1, c[0x0][0x28] ;  /* 0x00000a00ff017b82 */ /* 0x000e240000000800 */
[----:B0-----:R-:W-:Y:S01]  /*0010*/  VIADD R1, R1, 0xffffff00 ;  /* 0xffffff0001017836 */ /* 0x001fe20000000000 */
[----:B------:R-:W0:Y:S01]  /*0020*/  S2R R5, SR_TID.X ;  /* 0x0000000000057919 */ /* 0x000e220000002100 */
[----:B------:R-:W-:Y:S01]  /*0030*/  ELECT P0, URZ, PT ;  /* 0x00000000003f782f */ /* 0x000fe20003800000 */
[----:B------:R-:W-:Y:S01]  /*0040*/  BSSY B0, `(.L_x_0) ;  /* 0x0000018000007945 */ /* 0x000fe20003800000 */
[--C-:B0-----:R-:W-:Y:S02]  /*0050*/  SHF.R.U32.HI R0, RZ, 0x5, R5.reuse ;  /* 0x00000005ff007819 */ /* 0x101fe40000011605 */
[----:B------:R-:W-:-:S03]  /*0060*/  SHF.R.U32.HI R2, RZ, 0x7, R5 ;  /* 0x00000007ff027819 */ /* 0x000fc60000011605 */
[----:B------:R-:W0:Y:S04]  /*0070*/  SHFL.IDX PT, R3, R0, RZ, 0x1f ;  /* 0x00001fff00037589 */ /* 0x000e2800000e0000 */
[----:B------:R-:W1:Y:S01]  /*0080*/  SHFL.IDX PT, R2, R2, RZ, 0x1f ;  /* 0x00001fff02027589 */ /* 0x000e6200000e0000 */
[----:B0-----:R-:W-:Y:S02]  /*0090*/  R2UR UR4, R3 ;  /* 0x00000000030472ca */ /* 0x001fe400000e0000 */
[----:B-1----:R-:W-:-:S11]  /*00a0*/  R2UR UR6, R2 ;  /* 0x00000000020672ca */ /* 0x002fd600000e0000 */
[----:B------:R-:W-:Y:S02]  /*00b0*/  USHF.R.S32.HI UR5, URZ, 0x1f, UR4 ;  /* 0x0000001f3f057899 */ /* 0x000fe40008011404 */
[----:B------:R-:W-:Y:S02]  /*00c0*/  ISETP.NE.OR P0, PT, RZ, UR4, !P0 ;  /* 0x00000004ff007c0c */ /* 0x000fe4000c705670 */
[----:B------:R-:W-:-:S04]  /*00d0*/  ULEA.HI UR5, UR5, UR4, URZ, 0x2 ;  /* 0x0000000405057291 */ /* 0x000fc8000f8f103f */
[----:B------:R-:W-:-:S04]  /*00e0*/  ULOP3.LUT UR5, UR5, 0xfffffffc, URZ, 0xc0, !UPT ;  /* 0xfffffffc05057892 */ /* 0x000fc8000f8ec03f */
[----:B------:R-:W-:-:S03]  /*00f0*/  UIADD3 UR8, UR4, -UR5, URZ ;  /* 0x8000000504087290 */ /* 0x000fc6000fffe03f */
[----:B------:R-:W-:Y:S09]  /*0100*/  @P0 BRA `(.L_x_1) ;  /* 0x00000000002c0947 */ /* 0x000ff20003800000 */
[----:B------:R-:W-:Y:S02]  /*0110*/  ULDC.64 UR4, c[0x0][0x198] ;  /* 0x0000660000047ab9 */ /* 0x000fe40000000a00 */
[----:B------:R-:W-:Y:S02]  /*0120*/  UIADD3 UR10, UP0, UR4, 0xf0, URZ ;  /* 0x000000f0040a7890 */ /* 0x000fe4000ff1e03f */
[----:B------:R-:W-:Y:S02]  /*0130*/  UIADD3 UR12, UP1, UR4, 0x1f0, URZ ;  /* 0x000001f0040c7890 */ /* 0x000fe4000ff3e03f */
[----:B------:R-:W-:Y:S02]  /*0140*/  UIADD3 UR4, UP2, UR4, 0x2f0, URZ ;  /* 0x000002f004047890 */ /* 0x000fe4000ff5e03f */
[----:B------:R-:W-:Y:S02]  /*0150*/  UIADD3.X UR11, URZ, UR5, URZ, UP0, !UPT ;  /* 0x000000053f0b7290 */ /* 0x000fe400087fe43f */
[----:B------:R-:W-:-:S02]  /*0160*/  UIADD3.X UR13, URZ, UR5, URZ, UP1, !UPT ;  /* 0x000000053f0d7290 */ /* 0x000fc40008ffe43f */
[----:B------:R-:W-:-:S05]  /*0170*/  UIADD3.X UR5, URZ, UR5, URZ, UP2, !UPT ;  /* 0x000000053f057290 */ /* 0x000fca00097fe43f */
[----:B------:R0:W-:Y:S02]  /*0180*/  UTMACCTL.PF [UR10] ;  /* 0x000000000a0079b9 */ /* 0x0001e40008040000 */
[----:B------:R0:W-:Y:S02]  /*0190*/  UTMACCTL.PF [UR12] ;  /* 0x000000000c0079b9 */ /* 0x0001e40008040000 */
[----:B------:R0:W-:Y:S02]  /*01a0*/  UTMACCTL.PF [UR4] ;  /* 0x00000000040079b9 */ /* 0x0001e40008040000 */
[----:B0-----:R-:W-:Y:S01]  /*01b0*/  NOP ;  /* 0x0000000000007918 */ /* 0x001fe20000000000 */
.L_x_1:
[----:B------:R-:W-:Y:S05]  /*01c0*/  BSYNC B0 ;  /* 0x0000000000007941 */ /* 0x000fea0003800000 */
.L_x_0:
[----:B------:R-:W0:Y:S01]  /*01d0*/  SHFL.IDX PT, R3, R0, RZ, 0x1f ;  /* 0x00001fff00037589 */ /* 0x000e2200000e0000 */
[----:B------:R-:W-:Y:S01]  /*01e0*/  UISETP.NE.AND UP0, UPT, UR8, 0x3, UPT ;  /* 0x000000030800788c */ /* 0x000fe2000bf05270 */
[----:B------:R-:W-:Y:S01]  /*01f0*/  ISETP.NE.AND P2, PT, RZ, UR6, PT ;  /* 0x00000006ff007c0c */ /* 0x000fe2000bf45270 */
[----:B------:R-:W-:Y:S02]  /*0200*/  UIADD3 UR10, UR6, -0x1, URZ ;  /* 0xffffffff060a7890 */ /* 0x000fe4000fffe03f */
[----:B------:R-:W-:Y:S02]  /*0210*/  UISETP.EQ.OR UP0, UPT, UR8, URZ, !UP0 ;  /* 0x0000003f0800728c */ /* 0x000fe4000c702670 */
[----:B------:R-:W-:Y:S02]  /*0220*/  UISETP.GE.U32.AND UP1, UPT, UR10, 0x2, UPT ;  /* 0x000000020a00788c */ /* 0x000fe4000bf26070 */
[----:B------:R-:W-:-:S04]  /*0230*/  UISETP.EQ.AND UP0, UPT, UR6, URZ, UP0 ;  /* 0x0000003f0600728c */ /* 0x000fc80008702270 */
[----:B------:R-:W-:-:S04]  /*0240*/  USEL UR13, URZ, 0x1, !UP0 ;  /* 0x000000013f0d7887 */ /* 0x000fc8000c000000 */
[----:B------:R-:W-:Y:S01]  /*0250*/  USEL UR13, UR13, 0x2, UP1 ;  /* 0x000000020d0d7887 */ /* 0x000fe20008800000 */
[----:B0-----:R-:W-:-:S13]  /*0260*/  ISETP.NE.AND P0, PT, R3, RZ, PT ;  /* 0x000000ff0300720c */ /* 0x001fda0003f05270 */
[----:B------:R-:W-:Y:S05]  /*0270*/  @P0 BRA `(.L_x_2) ;  /* 0x0000000000600947 */ /* 0x000fea0003800000 */
[----:B------:R-:W0:Y:S01]  /*0280*/  S2UR UR9, SR_CgaCtaId ;  /* 0x00000000000979c3 */ /* 0x000e220000008800 */
[----:B------:R-:W-:Y:S01]  /*0290*/  UMOV UR4, 0x400 ;  /* 0x0000040000047882 */ /* 0x000fe20000000000 */
[----:B------:R-:W-:Y:S01]  /*02a0*/  UMOV UR5, 0x1 ;  /* 0x0000000100057882 */ /* 0x000fe20000000000 */
[----:B------:R-:W-:Y:S01]  /*02b0*/  UMOV UR6, 0x4 ;  /* 0x0000000400067882 */ /* 0x000fe20000000000 */
[----:B------:R-:W-:Y:S01]  /*02c0*/  ELECT P0, URZ, PT ;  /* 0x00000000003f782f */ /* 0x000fe20003800000 */
[----:B------:R-:W-:-:S04]  /*02d0*/  UIADD3 UR6, -UR6, 0x100000, URZ ;  /* 0x0010000006067890 */ /* 0x000fc8000fffe13f */
[----:B------:R-:W-:Y:S02]  /*02e0*/  USHF.L.U32 UR7, UR6, 0xb, URZ ;  /* 0x0000000b06077899 */ /* 0x000fe4000800063f */
[----:B------:R-:W-:Y:S02]  /*02f0*/  USHF.L.U32 UR6, UR6, 0x1, URZ ;  /* 0x0000000106067899 */ /* 0x000fe4000800063f */
[----:B0-----:R-:W-:Y:S02]  /*0300*/  ULEA UR9, UR9, UR4, 0x18 ;  /* 0x0000000409097291 */ /* 0x001fe4000f8ec03f */
[----:B------:R-:W-:-:S04]  /*0310*/  UIADD3 UR4, -UR5, 0x100000, URZ ;  /* 0x0010000005047890 */ /* 0x000fc8000fffe13f */
[----:B------:R-:W-:Y:S02]  /*0320*/  USHF.L.U32 UR5, UR4, 0xb, URZ ;  /* 0x0000000b04057899 */ /* 0x000fe4000800063f */
[----:B------:R-:W-:Y:S01]  /*0330*/  USHF.L.U32 UR4, UR4, 0x1, URZ ;  /* 0x0000000104047899 */ /* 0x000fe2000800063f */
[----:B------:R-:W0:Y:S11]  /*0340*/  FENCE.VIEW.ASYNC.S ;  /* 0x00000000000073c6 */ /* 0x000e360000000000 */
[----:B0-----:R0:W1:Y:S01]  /*0350*/  SYNCS.EXCH.64 URZ, [UR9], UR4 ;  /* 0x00000004093f75b2 */ /* 0x0010620008000100 */
[----:B------:R0:W2:Y:S01]  /*0360*/  SYNCS.EXCH.64 URZ, [UR9+0x28], UR6 ;  /* 0x00002806093f75b2 */ /* 0x0000a20008000100 */
[----:B------:R0:W3:Y:S01]  /*0370*/  SYNCS.EXCH.64 URZ, [UR9+0x8], UR4 ;  /* 0x00000804093f75b2 */ /* 0x0000e20008000100 */
[----:B------:R0:W4:Y:S01]  /*0380*/  SYNCS.EXCH.64 URZ, [UR9+0x30], UR6 ;  /* 0x00003006093f75b2 */ /* 0x0001220008000100 */
[----:B------:R0:W0:Y:S01]  /*0390*/  SYNCS.EXCH.64 URZ, [UR9+0x10], UR4 ;  /* 0x00001004093f75b2 */ /* 0x0000220008000100 */
[----:B------:R0:W0:Y:S01]  /*03a0*/  SYNCS.EXCH.64 URZ, [UR9+0x38], UR6 ;  /* 0x00003806093f75b2 */ /* 0x0000220008000100 */
[----:B------:R0:W0:Y:S01]  /*03b0*/  SYNCS.EXCH.64 URZ, [UR9+0x18], UR4 ;  /* 0x00001804093f75b2 */ /* 0x0000220008000100 */
[----:B------:R0:W0:Y:S01]  /*03c0*/  SYNCS.EXCH.64 URZ, [UR9+0x40], UR6 ;  /* 0x00004006093f75b2 */ /* 0x0000220008000100 */
[----:B------:R0:W0:Y:S01]  /*03d0*/  SYNCS.EXCH.64 URZ, [UR9+0x20], UR4 ;  /* 0x00002004093f75b2 */ /* 0x0000220008000100 */
[----:B------:R0:W0:Y:S01]  /*03e0*/  SYNCS.EXCH.64 URZ, [UR9+0x48], UR6 ;  /* 0x00004806093f75b2 */ /* 0x0000220008000100 */
[----:B------:R-:W-:Y:S01]  /*03f0*/  NOP ;  /* 0x0000000000007918 */ /* 0x000fe20000000000 */
.L_x_2:
[----:B------:R-:W-:Y:S01]  /*0400*/  SHF.R.S32.HI R4, RZ, 0x1f, R5 ;  /* 0x0000001fff047819 */ /* 0x000fe20000011405 */
[----:B------:R-:W5:Y:S01]  /*0410*/  SHFL.IDX PT, R0, R0, RZ, 0x1f ;  /* 0x00001fff00007589 */ /* 0x000f6200000e0000 */
[----:B------:R-:W-:Y:S01]  /*0420*/  ELECT P0, URZ, PT ;  /* 0x00000000003f782f */ /* 0x000fe20003800000 */
[----:B0-----:R-:W0:Y:S01]  /*0430*/  S2UR UR9, SR_CTAID.X ;  /* 0x00000000000979c3 */ /* 0x001e220000002500 */
[----:B------:R-:W-:Y:S01]  /*0440*/  LEA.HI R4, R4, R5, RZ, 0x7 ;  /* 0x0000000504047211 */ /* 0x000fe200078f38ff */
[----:B------:R-:W1:Y:S01]  /*0450*/  S2R R2, SR_CTAID.Y ;  /* 0x0000000000027919 */ /* 0x000e620000002600 */
[----:B------:R-:W-:Y:S01]  /*0460*/  SHF.R.S32.HI R6, RZ, 0x1f, R3 ;  /* 0x0000001fff067819 */ /* 0x000fe20000011403 */
[----:B------:R-:W-:Y:S01]  /*0470*/  ULDC UR4, c[0x0][0x154] ;  /* 0x0000550000047ab9 */ /* 0x000fe20000000800 */
[----:B------:R-:W-:Y:S01]  /*0480*/  LOP3.LUT R4, R4, 0xffffff80, RZ, 0xc0, !PT ;  /* 0xffffff8004047812 */ /* 0x000fe200078ec0ff */
[----:B------:R-:W-:Y:S01]  /*0490*/  NOP ;  /* 0x0000000000007918 */ /* 0x000fe20000000000 */
[----:B------:R-:W-:Y:S01]  /*04a0*/  LEA.HI R6, R6, R3, RZ, 0x2 ;  /* 0x0000000306067211 */ /* 0x000fe200078f10ff */
[----:B------:R-:W2:Y:S01]  /*04b0*/  LDC R11, c[0x0][0x148] ;  /* 0x00005200ff0b7b82 */ /* 0x000ea20000000800 */
[----:B------:R-:W-:Y:S01]  /*04c0*/  NOP ;  /* 0x0000000000007918 */ /* 0x000fe20000000000 */
[----:B------:R-:W-:Y:S01]  /*04d0*/  IMAD.IADD R4, R5, 0x1, -R4 ;  /* 0x0000000105047824 */ /* 0x000fe200078e0a04 */
[----:B------:R-:W-:-:S04]  /*04e0*/  LOP3.LUT R6, R6, 0x3ffffffc, RZ, 0xc0, !PT ;  /* 0x3ffffffc06067812 */ /* 0x000fc800078ec0ff */
[----:B------:R-:W-:Y:S01]  /*04f0*/  SHF.R.S32.HI R5, RZ, 0x1f, R4 ;  /* 0x0000001fff057819 */ /* 0x000fe20000011404 */
[----:B------:R-:W-:Y:S01]  /*0500*/  IMAD.IADD R6, R3, 0x1, -R6 ;  /* 0x0000000103067824 */ /* 0x000fe200078e0a06 */
[----:B------:R-:W3:Y:S02]  /*0510*/  LDC R8, c[0x0][0x144] ;  /* 0x00005100ff087b82 */ /* 0x000ee40000000800 */
[----:B------:R-:W-:Y:S02]  /*0520*/  LEA.HI R5, R5, R4, RZ, 0x3 ;  /* 0x0000000405057211 */ /* 0x000fe400078f18ff */
[----:B-----5:R-:W-:Y:S02]  /*0530*/  ISETP.NE.OR P0, PT, R0, RZ, !P0 ;  /* 0x000000ff0000720c */ /* 0x020fe40004705670 */
[--C-:B------:R-:W-:Y:S02]  /*0540*/  SHF.R.S32.HI R0, RZ, 0x3, R5.reuse ;  /* 0x00000003ff007819 */ /* 0x100fe40000011405 */
[----:B------:R-:W-:-:S04]  /*0550*/  SHF.R.S32.HI R5, RZ, 0x1f, R5 ;  /* 0x0000001fff057819 */ /* 0x000fc80000011405 */
[----:B------:R-:W-:-:S04]  /*0560*/  LEA.HI R5, R5, R0, RZ, 0x2 ;  /* 0x0000000005057211 */ /* 0x000fc800078f10ff */
[----:B------:R-:W-:Y:S01]  /*0570*/  LOP3.LUT R5, R5, 0xfffffffc, RZ, 0xc0, !PT ;  /* 0xfffffffc05057812 */ /* 0x000fe200078ec0ff */
[----:B------:R-:W-:Y:S01]  /*0580*/  VOTEU.ALL UP0, P0 ;  /* 0x00000000003f7886 */ /* 0x000fe20000000000 */
[----:B-1----:R-:W-:Y:S01]  /*0590*/  I2FP.F32.U32 R7, R2 ;  /* 0x0000000200077245 */ /* 0x002fe20000201000 */
[----:B------:R-:W-:Y:S02]  /*05a0*/  VOTEU.ALL UP1, P0 ;  /* 0x00000000003f7886 */ /* 0x000fe40000020000 */
[----:B------:R-:W-:Y:S01]  /*05b0*/  IMAD.IADD R5, R0, 0x1, -R5 ;  /* 0x0000000100057824 */ /* 0x000fe200078e0a05 */
[----:B------:R-:W1:Y:S01]  /*05c0*/  @!UP0 S2UR UR7, SR_CgaCtaId ;  /* 0x00000000000789c3 */ /* 0x000e620000008800 */
[----:B0-----:R-:W-:Y:S01]  /*05d0*/  I2FP.F32.U32 R0, UR9 ;  /* 0x0000000900007c45 */ /* 0x001fe20008201000 */
[----:B------:R-:W-:Y:S01]  /*05e0*/  FMUL R9, R7, UR4 ;  /* 0x0000000407097c20 */ /* 0x000fe20008400000 */
[----:B------:R-:W-:Y:S01]  /*05f0*/  IMAD R5, R6, 0x4, R5 ;  /* 0x0000000406057824 */ /* 0x000fe200078e0205 */
[----:B------:R-:W-:Y:S01]  /*0600*/  ULDC UR4, c[0x0][0x150] ;  /* 0x0000540000047ab9 */ /* 0x000fe20000000800 */
[----:B------:R-:W-:Y:S01]  /*0610*/  @!UP0 UMOV UR6, 0x400 ;  /* 0x0000040000068882 */ /* 0x000fe20000000000 */
[----:B------:R-:W-:Y:S01]  /*0620*/  FMUL R7, R0, UR4 ;  /* 0x0000000400077c20 */ /* 0x000fe20008400000 */
[----:B------:R-:W-:Y:S01]  /*0630*/  IMAD.SHL.U32 R0, R5, 0x4, RZ ;  /* 0x0000000405007824 */ /* 0x000fe200078e00ff */
[----:B------:R-:W0:Y:S01]  /*0640*/  LDC R6, c[0x0][0x140] ;  /* 0x00005000ff067b82 */ /* 0x000e220000000800 */
[----:B------:R-:W5:Y:S01]  /*0650*/  F2I.U32.TRUNC.NTZ R9, R9 ;  /* 0x0000000900097305 */ /* 0x000f62000020f000 */
[----:B------:R-:W-:-:S02]  /*0660*/  UMOV UR4, 0x20 ;  /* 0x0000002000047882 */ /* 0x000fc40000000000 */
[----:B------:R-:W-:Y:S01]  /*0670*/  LOP3.LUT R10, R5, 0xc, R0, 0x78, !PT ;  /* 0x0000000c050a7812 */ /* 0x000fe200078e7800 */
[----:B------:R-:W-:-:S04]  /*0680*/  @!UP0 UIADD3 UR4, -UR4, 0x100000, URZ ;  /* 0x0010000004048890 */ /* 0x000fc8000fffe13f */
[----:B------:R-:W-:Y:S02]  /*0690*/  @!UP0 USHF.L.U32 UR5, UR4, 0xb, URZ ;  /* 0x0000000b04058899 */ /* 0x000fe4000800063f */
[----:B------:R-:W-:Y:S01]  /*06a0*/  @!UP0 USHF.L.U32 UR4, UR4, 0x1, URZ ;  /* 0x0000000104048899 */ /* 0x000fe2000800063f */
[----:B------:R-:W4:Y:S01]  /*06b0*/  F2I.U32.TRUNC.NTZ R7, R7 ;  /* 0x0000000700077305 */ /* 0x000f22000020f000 */
[----:B------:R0:W-:Y:S01]  /*06c0*/  STL [R1+0x78], R10 ;  /* 0x0000780a01007387 */ /* 0x0001e20000100800 */
[----:B-----5:R-:W-:Y:S01]  /*06d0*/  IMAD.MOV R12, RZ, RZ, -R9 ;  /* 0x000000ffff0c7224 */ /* 0x020fe200078e0a09 */
[----:B-1----:R-:W-:Y:S01]  /*06e0*/  @!UP0 ULEA UR6, UR7, UR6, 0x18 ;  /* 0x0000000607068291 */ /* 0x002fe2000f8ec03f */
[----:B------:R-:W-:Y:S02]  /*06f0*/  VOTEU.ALL UP0, P0 ;  /* 0x00000000003f7886 */ /* 0x000fe40000000000 */
[----:B--2---:R-:W-:Y:S01]  /*0700*/  IMAD R5, R11, R12, R2 ;  /* 0x0000000c0b057224 */ /* 0x004fe200078e0202 */
[----:B------:R-:W-:-:S02]  /*0710*/  LOP3.LUT P0, RZ, R4, 0x7, RZ, 0xc0, !PT ;  /* 0x0000000704ff7812 */ /* 0x000fc4000780c0ff */
[----:B0-----:R-:W-:Y:S01]  /*0720*/  ISETP.EQ.U32.AND P3, PT, R6, 0x1, PT ;  /* 0x000000010600780c */ /* 0x001fe20003f62070 */
[----:B----4-:R-:W-:Y:S01]  /*0730*/  IMAD.MOV R7, RZ, RZ, -R7 ;  /* 0x000000ffff077224 */ /* 0x010fe200078e0a07 */
[----:B------:R-:W-:Y:S02]  /*0740*/  ISETP.NE.AND P1, PT, R5, R10, PT ;  /* 0x0000000a0500720c */ /* 0x000fe40003f25270 */
[----:B------:R-:W-:Y:S01]  /*0750*/  ISETP.LT.U32.AND P0, PT, R10, 0x2, !P0 ;  /* 0x000000020a00780c */ /* 0x000fe20004701070 */
[----:B---3--:R-:W-:Y:S01]  /*0760*/  IMAD R0, R8, R7, UR9 ;  /* 0x0000000908007e24 */ /* 0x008fe2000f8e0207 */
[----:B------:R-:W0:Y:S02]  /*0770*/  FENCE.VIEW.ASYNC.S ;  /* 0x00000000000073c6 */ /* 0x000e240000000000 */
[----:B0-----:R0:W1:Y:S02]  /*0780*/  @!UP0 SYNCS.EXCH.64 URZ, [UR6+0x60], UR4 ;  /* 0x00006004063f85b2 */ /* 0x0010640008000100 */
[----:B------:R-:W-:-:S04]  /*0790*/  ISETP.EQ.OR P1, PT, R0, RZ, !P1 ;  /* 0x000000ff0000720c */ /* 0x000fc80004f22670 */
[----:B------:R-:W-:Y:S01]  /*07a0*/  PLOP3.LUT P0, PT, P0, P1, PT, 0x80, 0x0 ;  /* 0x000000000000781c */ /* 0x000fe20000703070 */
[----:B------:R0:W2:Y:S01]  /*07b0*/  @!UP1 SYNCS.EXCH.64 URZ, [UR6+0x68], UR4 ;  /* 0x00006804063f95b2 */ /* 0x0000a20008000100 */
[----:B------:R-:W-:Y:S01]  /*07c0*/  NOP ;  /* 0x0000000000007918 */ /* 0x000fe20000000000 */
[----:B------:R-:W-:Y:S10]  /*07d0*/  @!P3 BRA `(.L_x_3) ;  /* 0x000000000008b947 */ /* 0x000ff40003800000 */
[----:B-12---:R-:W-:Y:S01]  /*07e0*/  UCGABAR_ARV ;  /* 0x00000000000079c7 */ /* 0x006fe20008000000 */
[----:B------:R-:W-:Y:S05]  /*07f0*/  BRA `(.L_x_4) ;  /* 0x0000000000047947 */ /* 0x000fea0003800000 */
.L_x_3:
[----:B-12---:R-:W-:Y:S01]  /*0800*/  NOP ;  /* 0x0000000000007918 */ /* 0x006fe20000000000 */
.L_x_4:
[----:B------:R-:W1:Y:S01]  /*0810*/  LDC R3, c[0x0][0x75c] ;  /* 0x0001d700ff037b82 */ /* 0x000e620000000800 */
[----:B------:R-:W-:Y:S01]  /*0820*/  MOV R4, UR9 ;  /* 0x0000000900047c02 */ /* 0x000fe20008000f00 */
[----:B------:R-:W-:Y:S01]  /*0830*/  IMAD.MOV.U32 R5, RZ, RZ, RZ ;  /* 0x000000ffff057224 */ /* 0x000fe200078e00ff */
[----:B-1----:R-:W-:-:S13]  /*0840*/  ISETP.NE.AND P5, PT, R3, 0x1, PT ;  /* 0x000000010300780c */ /* 0x002fda0003fa5270 */
[----:B------:R-:W1:Y:S01]  /*0850*/  @P5 LDC R7, c[0x0][0x10] ;  /* 0x00000400ff075b82 */ /* 0x000e620000000800 */
[----:B------:R-:W-:Y:S02]  /*0860*/  @P5 IMAD.MOV.U32 R3, RZ, RZ, RZ ;  /* 0x000000ffff035224 */ /* 0x000fe400078e00ff */
[----:B------:R-:W-:-:S05]  /*0870*/  @P5 IMAD.MOV.U32 R13, RZ, RZ, RZ ;  /* 0x000000ffff0d5224 */ /* 0x000fca00078e00ff */
[----:B------:R-:W2:Y:S01]  /*0880*/  @!P5 LDC R9, c[0x0][0xc] ;  /* 0x00000300ff09db82 */ /* 0x000ea20000000800 */
[----:B-1----:R-:W-:-:S04]  /*0890*/  @P5 IMAD.WIDE.U32 R6, R7, UR9, R2 ;  /* 0x0000000907065c25 */ /* 0x002fc8000f8e0002 */
[----:B------:R-:W-:Y:S02]  /*08a0*/  @P5 IMAD.MOV.U32 R19, RZ, RZ, R6 ;  /* 0x000000ffff135224 */ /* 0x000fe400078e0006 */
[----:B------:R-:W-:Y:S02]  /*08b0*/  @P5 IMAD.IADD R23, R7, 0x1, R13 ;  /* 0x0000000107175824 */ /* 0x000fe400078e020d */
[----:B--2---:R-:W-:-:S04]  /*08c0*/  @!P5 IMAD.WIDE.U32 R4, R2, R9, R4 ;  /* 0x000000090204d225 */ /* 0x004fc800078e0004 */
[----:B------:R-:W-:Y:S02]  /*08d0*/  @!P5 IMAD.MOV.U32 R19, RZ, RZ, R4 ;  /* 0x000000ffff13d224 */ /* 0x000fe400078e0004 */
[----:B------:R-:W-:-:S03]  /*08e0*/  @!P5 IMAD.MOV.U32 R23, RZ, RZ, R5 ;  /* 0x000000ffff17d224 */ /* 0x000fc600078e0005 */
[----:B------:R1:W-:Y:S04]  /*08f0*/  STL [R1+0x80], R19 ;  /* 0x0000801301007387 */ /* 0x0003e80000100800 */
[----:B------:R1:W-:Y:S01]  /*0900*/  STL [R1+0x7c], R23 ;  /* 0x00007c1701007387 */ /* 0x0003e20000100800 */
[----:B------:R-:W-:Y:S05]  /*0910*/  @!P3 BRA `(.L_x_5) ;  /* 0x00000000000cb947 */ /* 0x000fea0003800000 */
[----:B------:R-:W-:Y:S01]  /*0920*/  UCGABAR_WAIT ;  /* 0x0000000000007dc7 */ /* 0x000fe20008000000 */
[----:B------:R-:W-:Y:S01]  /*0930*/  CCTL.IVALL ;  /* 0x00000000ff00798f */ /* 0x000fe20002000000 */
[----:B------:R-:W-:Y:S05]  /*0940*/  BRA `(.L_x_6) ;  /* 0x0000000000047947 */ /* 0x000fea0003800000 */
.L_x_5:
[----:B------:R-:W-:Y:S06]  /*0950*/  BAR.SYNC.DEFER_BLOCKING 0x0 ;  /* 0x0000000000007b1d */ /* 0x000fec0000010000 */
.L_x_6:
[----:B------:R-:W-:Y:S05]  /*0960*/  @!P2 BRA `(.L_x_7) ;  /* 0x000000f400d0a947 */ /* 0x000fea0003800000 */
[----:B------:R-:W-:-:S06]  /*0970*/  UISETP.GT.U32.AND UP0, UPT, UR10, 0x1, UPT ;  /* 0x000000010a00788c */ /* 0x000fcc000bf04070 */
[----:B------:R-:W-:-:S13]  /*0980*/  PLOP3.LUT P1, PT, PT, PT, UP0, 0x80, 0x0 ;  /* 0x000000000000781c */ /* 0x000fda0003f2f008 */
[----:B0-----:R-:W-:Y:S05]  /*0990*/  @P1 EXIT ;  /* 0x000000000000194d */ /* 0x001fea0003800000 */
[----:B------:R-:W-:Y:S01]  /*09a0*/  IMAD.MOV.U32 R6, RZ, RZ, -0x1 ;  /* 0xffffffffff067424 */ /* 0x000fe200078e00ff */
[----:B------:R-:W-:Y:S01]  /*09b0*/  MOV R5, 0xffffffff ;  /* 0xffffffff00057802 */ /* 0x000fe20000000f00 */
[----:B------:R-:W-:Y:S01]  /*09c0*/  ULDC.64 UR4, c[0x0][0x750] ;  /* 0x0001d40000047ab9 */ /* 0x000fe20000000a00 */
[----:B------:R-:W-:Y:S01]  /*09d0*/  UMOV UR23, 0xffffffff ;  /* 0xffffffff00177882 */ /* 0x000fe20000000000 */
[----:B------:R-:W-:Y:S01]  /*09e0*/  ISETP.GE.U32.AND P1, PT, R19, UR4, PT ;  /* 0x0000000413007c0c */ /* 0x000fe2000bf26070 */
[----:B------:R0:W-:Y:S01]  /*09f0*/  STL [R1+0x8c], R6 ;  /* 0x00008c0601007387 */ /* 0x0001e20000100800 */
[----:B------:R-:W-:Y:S02]  /*0a00*/  PRMT R4, RZ, 0x7610, R4 ;  /* 0x00007610ff047816 */ /* 0x000fe40000000004 */
[----:B------:R-:W-:Y:S01]  /*0a10*/  ISETP.GE.U32.AND.EX P1, PT, R23, UR5, PT, P1 ;  /* 0x0000000517007c0c */ /* 0x000fe2000bf26110 */
[----:B------:R0:W-:-:S12]  /*0a20*/  STL [R1+0x84], R5 ;  /* 0x0000840501007387 */ /* 0x0001d80000100800 */
[----:B0-----:R-:W-:Y:S05]  /*0a30*/  @P1 BRA `(.L_x_8) ;  /* 0x0000000400381947 */ /* 0x001fea0003800000 */
[----:B------:R-:W0:Y:S01]  /*0a40*/  LDC.64 R14, c[0x0][0x728] ;  /* 0x0001ca00ff0e7b82 */ /* 0x000e220000000a00 */
[----:B------:R-:W-:Y:S02]  /*0a50*/  IMAD.MOV.U32 R4, RZ, RZ, R19 ;  /* 0x000000ffff047224 */ /* 0x000fe400078e0013 */
[----:B------:R-:W-:-:S05]  /*0a60*/  IMAD.MOV.U32 R5, RZ, RZ, R23 ;  /* 0x000000ffff057224 */ /* 0x000fca00078e0017 */
[----:B------:R-:W2:Y:S08]  /*0a70*/  LDC R10, c[0x0][0x730] ;  /* 0x0001cc00ff0a7b82 */ /* 0x000eb00000000800 */
[----:B------:R-:W3:Y:S01]  /*0a80*/  LDC.64 R16, c[0x0][0x720] ;  /* 0x0001c800ff107b82 */ /* 0x000ee20000000a00 */
[----:B0-----:R-:W-:-:S04]  /*0a90*/  ISETP.NE.U32.AND P1, PT, R14, RZ, PT ;  /* 0x000000ff0e00720c */ /* 0x001fc80003f25070 */
[----:B------:R-:W-:-:S13]  /*0aa0*/  ISETP.NE.AND.EX P1, PT, R15, RZ, PT, P1 ;  /* 0x000000ff0f00720c */ /* 0x000fda0003f25310 */
[----:B--23--:R-:W-:Y:S05]  /*0ab0*/  @!P1 BRA `(.L_x_9) ;  /* 0x0000000000289947 */ /* 0x00cfea0003800000 */
[----:B------:R-:W0:Y:S02]  /*0ac0*/  LDC R9, c[0x0][0x734] ;  /* 0x0001cd00ff097b82 */ /* 0x000e240000000800 */
[----:B0-----:R-:W-:-:S05]  /*0ad0*/  IADD3 R9, P1, R19, R9, RZ ;  /* 0x0000000913097210 */ /* 0x001fca0007f3e0ff */
[----:B------:R-:W-:-:S04]  /*0ae0*/  IMAD.X R13, RZ, RZ, R23, P1 ;  /* 0x000000ffff0d7224 */ /* 0x000fc800008e0617 */
[----:B------:R-:W-:-:S04]  /*0af0*/  IMAD.WIDE.U32 R4, R13, R14, RZ ;  /* 0x0000000e0d047225 */ /* 0x000fc800078e00ff */
[----:B------:R-:W-:-:S04]  /*0b00*/  IMAD.WIDE.U32 R6, P1, R9, R15, R4 ;  /* 0x0000000f09067225 */ /* 0x000fc80007820004 */
[----:B------:R-:W-:-:S04]  /*0b10*/  IMAD.WIDE.U32 R4, R9, R14, RZ ;  /* 0x0000000e09047225 */ /* 0x000fc800078e00ff */
[----:B------:R-:W-:Y:S01]  /*0b20*/  IMAD.X R9, RZ, RZ, RZ, P1 ;  /* 0x000000ffff097224 */ /* 0x000fe200008e06ff */
[----:B------:R-:W-:Y:S01]  /*0b30*/  IADD3 RZ, P1, R5, R6, RZ ;  /* 0x0000000605ff7210 */ /* 0x000fe20007f3e0ff */
[----:B------:R-:W-:-:S04]  /*0b40*/  IMAD.MOV.U32 R8, RZ, RZ, R7 ;  /* 0x000000ffff087224 */ /* 0x000fc800078e0007 */
[----:B------:R-:W-:-:S08]  /*0b50*/  IMAD.WIDE.U32.X R4, R13, R15, R8, P1 ;  /* 0x0000000f0d047225 */ /* 0x000fd000008e0408 */
.L_x_9:
[----:B------:R-:W0:Y:S01]  /*0b60*/  LDC.64 R20, c[0x0][0x740] ;  /* 0x0001d000ff147b82 */ /* 0x000e220000000a00 */
[-C--:B------:R-:W-:Y:S01]  /*0b70*/  SHF.R.U64 R22, R4, R10.reuse, R5 ;  /* 0x0000000a04167219 */ /* 0x080fe20000001205 */
[----:B------:R-:W-:Y:S01]  /*0b80*/  IMAD.MOV.U32 R4, RZ, RZ, R19 ;  /* 0x000000ffff047224 */ /* 0x000fe200078e0013 */
[----:B------:R-:W-:Y:S01]  /*0b90*/  SHF.R.U32.HI R3, RZ, R10, R5 ;  /* 0x0000000aff037219 */ /* 0x000fe20000011605 */
[----:B------:R-:W-:Y:S01]  /*0ba0*/  IMAD.MOV.U32 R5, RZ, RZ, R23 ;  /* 0x000000ffff057224 */ /* 0x000fe200078e0017 */
[----:B------:R-:W-:Y:S01]  /*0bb0*/  IADD3 R7, P1, RZ, -R22, RZ ;  /* 0x80000016ff077210 */ /* 0x000fe20007f3e0ff */
[----:B-1----:R-:W-:Y:S02]  /*0bc0*/  IMAD R23, R11, R12, R2 ;  /* 0x0000000c0b177224 */ /* 0x002fe400078e0202 */
[----:B------:R-:W1:Y:S01]  /*0bd0*/  LDC R8, c[0x0][0x718] ;  /* 0x0001c600ff087b82 */ /* 0x000e620000000800 */
[----:B------:R-:W-:Y:S02]  /*0be0*/  IMAD.MOV.U32 R11, RZ, RZ, 0x1 ;  /* 0x00000001ff0b7424 */ /* 0x000fe400078e00ff */
[----:B------:R-:W-:-:S02]  /*0bf0*/  IMAD.X R3, RZ, RZ, ~R3, P1 ;  /* 0x000000ffff037224 */ /* 0x000fc400008e0e03 */
[----:B------:R-:W-:-:S03]  /*0c00*/  IMAD.WIDE.U32 R4, R7, R16, R4 ;  /* 0x0000001007047225 */ /* 0x000fc600078e0004 */
[----:B------:R-:W2:Y:S01]  /*0c10*/  LDC R14, c[0x0][0x708] ;  /* 0x0001c200ff0e7b82 */ /* 0x000ea20000000800 */
[----:B------:R-:W-:-:S04]  /*0c20*/  IMAD R6, R3, R16, RZ ;  /* 0x0000001003067224 */ /* 0x000fc800078e02ff */
[----:B------:R-:W-:-:S03]  /*0c30*/  IMAD R3, R7, R17, R6 ;  /* 0x0000001107037224 */ /* 0x000fc600078e0206 */
[----:B------:R-:W3:Y:S01]  /*0c40*/  LDC R18, c[0x0][0x758] ;  /* 0x0001d600ff127b82 */ /* 0x000ee20000000800 */
[----:B0-----:R-:W-:Y:S02]  /*0c50*/  ISETP.NE.U32.AND P1, PT, R20, RZ, PT ;  /* 0x000000ff1400720c */ /* 0x001fe40003f25070 */
[----:B------:R-:W-:Y:S01]  /*0c60*/  IADD3 R3, R5, R3, RZ ;  /* 0x0000000305037210 */ /* 0x000fe20007ffe0ff */
[----:B------:R-:W-:Y:S01]  /*0c70*/  IMAD.MOV.U32 R5, RZ, RZ, -0x1 ;  /* 0xffffffffff057424 */ /* 0x000fe200078e00ff */
[----:B------:R-:W-:-:S03]  /*0c80*/  ISETP.NE.AND.EX P1, PT, R21, RZ, PT, P1 ;  /* 0x000000ff1500720c */ /* 0x000fc60003f25310 */
[----:B------:R-:W0:Y:S01]  /*0c90*/  LDC R13, c[0x0][0x700] ;  /* 0x0001c000ff0d7b82 */ /* 0x000e220000000800 */
[-CC-:B-1----:R-:W-:Y:S02]  /*0ca0*/  SHF.R.U64 R10, R4, R8.reuse, R3.reuse ;  /* 0x00000008040a7219 */ /* 0x182fe40000001203 */
[----:B------:R-:W-:-:S05]  /*0cb0*/  SHF.R.U32.HI R3, RZ, R8, R3 ;  /* 0x00000008ff037219 */ /* 0x000fca0000011603 */
[----:B------:R-:W1:Y:S01]  /*0cc0*/  LDC R15, c[0x0][0x748] ;  /* 0x0001d200ff0f7b82 */ /* 0x000e620000000800 */
[-CC-:B--2---:R-:W-:Y:S02]  /*0cd0*/  SHF.R.U64 R19, R10, R14.reuse, R3.reuse ;  /* 0x0000000e0a137219 */ /* 0x184fe40000001203 */
[----:B------:R-:W-:-:S05]  /*0ce0*/  SHF.R.U32.HI R3, RZ, R14, R3 ;  /* 0x0000000eff037219 */ /* 0x000fca0000011603 */
[----:B------:R-:W2:Y:S01]  /*0cf0*/  LDC R17, c[0x0][0x738] ;  /* 0x0001ce00ff117b82 */ /* 0x000ea20000000800 */
[-C--:B---3--:R-:W-:Y:S02]  /*0d00*/  SHF.L.U32 R2, R5, R18.reuse, RZ ;  /* 0x0000001205027219 */ /* 0x088fe400000006ff */
[--C-:B------:R-:W-:Y:S02]  /*0d10*/  SHF.R.U64 R12, R19, R18, R3.reuse ;  /* 0x00000012130c7219 */ /* 0x100fe40000001203 */
[----:B------:R-:W-:Y:S02]  /*0d20*/  LOP3.LUT R8, RZ, R2, RZ, 0x33, !PT ;  /* 0x00000002ff087212 */ /* 0x000fe400078e33ff */
[----:B------:R-:W-:Y:S01]  /*0d30*/  SHF.R.U32.HI R3, RZ, R18, R3 ;  /* 0x00000012ff037219 */ /* 0x000fe20000011603 */
[----:B------:R-:W3:Y:S01]  /*0d40*/  LDC R16, c[0x0][0x710] ;  /* 0x0001c400ff107b82 */ /* 0x000ee20000000800 */
[----:B------:R-:W-:Y:S01]  /*0d50*/  IMAD.MOV.U32 R2, RZ, RZ, R12 ;  /* 0x000000ffff027224 */ /* 0x000fe200078e000c */
[----:B------:R-:W-:Y:S06]  /*0d60*/  @!P1 BRA `(.L_x_10) ;  /* 0x0000000000289947 */ /* 0x000fec0003800000 */
[----:B------:R-:W4:Y:S02]  /*0d70*/  LDC R7, c[0x0][0x74c] ;  /* 0x0001d300ff077b82 */ /* 0x000f240000000800 */
[----:B----4-:R-:W-:-:S05]  /*0d80*/  IADD3 R7, P1, R12, R7, RZ ;  /* 0x000000070c077210 */ /* 0x010fca0007f3e0ff */
        /* <DEDUP_REMOVED lines=8> */
.L_x_10:
[----:B-1----:R-:W-:Y:S01]  /*0e10*/  SHF.R.U64 R4, R2, R15, R3 ;  /* 0x0000000f02047219 */ /* 0x002fe20000001203 */
[----:B0-----:R-:W-:Y:S01]  /*0e20*/  VIADD R5, R13, 0xffffffff ;  /* 0xffffffff0d057836 */ /* 0x001fe20000000000 */
[----:B------:R-:W-:Y:S02]  /*0e30*/  SHF.L.U32 R2, R11, R18, RZ ;  /* 0x000000120b027219 */ /* 0x000fe400000006ff */
[----:B------:R-:W-:Y:S01]  /*0e40*/  LOP3.LUT R3, R19, R8, RZ, 0xc0, !PT ;  /* 0x0000000813037212 */ /* 0x000fe200078ec0ff */
[----:B------:R-:W-:Y:S01]  /*0e50*/  IMAD.MOV R6, RZ, RZ, -R4 ;  /* 0x000000ffff067224 */ /* 0x000fe200078e0a04 */
[----:B------:R-:W-:Y:S02]  /*0e60*/  SEL R0, R0, R23, !P5 ;  /* 0x0000001700007207 */ /* 0x000fe40006800000 */
[----:B------:R-:W-:Y:S01]  /*0e70*/  LOP3.LUT R5, R10, R5, RZ, 0xc0, !PT ;  /* 0x000000050a057212 */ /* 0x000fe200078ec0ff */
[----:B------:R-:W-:Y:S01]  /*0e80*/  IMAD R3, R2, R4, R3 ;  /* 0x0000000402037224 */ /* 0x000fe200078e0203 */
[----:B------:R-:W-:Y:S01]  /*0e90*/  R2UR UR23, R22 ;  /* 0x00000000161772ca */ /* 0x000fe200000e0000 */
[----:B--2---:R-:W-:Y:S01]  /*0ea0*/  IMAD R2, R6, R17, R12 ;  /* 0x0000001106027224 */ /* 0x004fe200078e020c */
[----:B------:R-:W-:Y:S01]  /*0eb0*/  MOV R4, 0x1 ;  /* 0x0000000100047802 */ /* 0x000fe20000000f00 */
[----:B---3--:R-:W-:-:S02]  /*0ec0*/  IMAD R0, R3, R16, R0 ;  /* 0x0000001003007224 */ /* 0x008fc400078e0200 */
[----:B------:R-:W-:-:S05]  /*0ed0*/  IMAD R3, R2, R13, R5 ;  /* 0x0000000d02037224 */ /* 0x000fca00078e0205 */
[----:B------:R-:W-:Y:S02]  /*0ee0*/  SEL R2, R3, R0, !P5 ;  /* 0x0000000003027207 */ /* 0x000fe40006800000 */
[----:B------:R-:W-:-:S03]  /*0ef0*/  SEL R0, R0, R3, !P5 ;  /* 0x0000000300007207 */ /* 0x000fc60006800000 */
[----:B------:R0:W-:Y:S04]  /*0f00*/  STL [R1+0x84], R2 ;  /* 0x0000840201007387 */ /* 0x0001e80000100800 */
[----:B------:R0:W-:Y:S02]  /*0f10*/  STL [R1+0x8c], R0 ;  /* 0x00008c0001007387 */ /* 0x0001e40000100800 */
.L_x_8:
[----:B------:R-:W-:-:S08]  /*0f20*/  NOP ;  /* 0x0000000000007918 */ /* 0x000fd00000000000 */
[----:B------:R-:W2:Y:S02]  /*0f30*/  USETMAXREG.TRY_ALLOC.CTAPOOL UP0, 0xe8 ;  /* 0x000000e8000079c8 */ /* 0x000ea40008000600 */
[----:B--2---:R-:W-:-:S13]  /*0f40*/  PLOP3.LUT P1, PT, PT, PT, UP0, 0x80, 0x0 ;  /* 0x000000000000781c */ /* 0x004fda0003f2f008 */
[----:B------:R-:W-:Y:S05]  /*0f50*/  @!P1 BRA `(.L_x_8) ;  /* 0xfffffffc00f09947 */ /* 0x000fea000383ffff */
[----:B------:R-:W-:Y:S01]  /*0f60*/  ULDC.64 UR4, c[0x0][0x698] ;  /* 0x0001a60000047ab9 */ /* 0x000fe20000000a00 */
[----:B------:R-:W-:Y:S01]  /*0f70*/  ULDC.64 UR18, c[0x0][0x208] ;  /* 0x0000820000127ab9 */ /* 0x000fe20000000a00 */
[----:B------:R-:W-:-:S04]  /*0f80*/  ISETP.NE.U32.AND P1, PT, RZ, UR4, PT ;  /* 0x00000004ff007c0c */ /* 0x000fc8000bf25070 */
[----:B------:R-:W-:-:S13]  /*0f90*/  ISETP.NE.AND.EX P1, PT, RZ, UR5, PT, P1 ;  /* 0x00000005ff007c0c */ /* 0x000fda000bf25310 */
[----:B------:R-:W-:Y:S05]  /*0fa0*/  @!P1 BRA `(.L_x_11) ;  /* 0x0000000000209947 */ /* 0x000fea0003800000 */
[----:B0-----:R-:W0:Y:S02]  /*0fb0*/  LDC.64 R2, c[0x0][0x698] ;  /* 0x0001a600ff027b82 */ /* 0x001e240000000a00 */
[----:B0-----:R-:W2:Y:S02]  /*0fc0*/  LDG.E.64 R2, desc[UR18][R2.64] ;  /* 0x0000001202027981 */ /* 0x001ea4000c1e1b00 */
[----:B--2---:R-:W-:-:S04]  /*0fd0*/  ISETP.NE.U32.AND P1, PT, R2, RZ, PT ;  /* 0x000000ff0200720c */ /* 0x004fc80003f25070 */
[----:B------:R-:W-:-:S13]  /*0fe0*/  ISETP.NE.AND.EX P1, PT, R3, RZ, PT, P1 ;  /* 0x000000ff0300720c */ /* 0x000fda0003f25310 */
[----:B------:R-:W-:Y:S05]  /*0ff0*/  @!P1 BRA `(.L_x_11) ;  /* 0x00000000000c9947 */ /* 0x000fea0003800000 */
[----:B------:R-:W2:Y:S02]  /*1000*/  LD.E R2, desc[UR18][R2.64] ;  /* 0x0000001202027980 */ /* 0x000ea4000c101900 */
[----:B--2---:R-:W-:Y:S01]  /*1010*/  R2UR UR21, R2 ;  /* 0x00000000021572ca */ /* 0x004fe200000e0000 */
[----:B------:R-:W-:-:S14]  /*1020*/  BRA `(.L_x_12) ;  /* 0x0000000000247947 */ /* 0x000fdc0003800000 */
.L_x_11:
[----:B------:R-:W-:Y:S02]  /*1030*/  ULDC.64 UR4, c[0x0][0x688] ;  /* 0x0001a20000047ab9 */ /* 0x000fe40000000a00 */
[----:B------:R-:W-:-:S04]  /*1040*/  ISETP.NE.U32.AND P1, PT, RZ, UR4, PT ;  /* 0x00000004ff007c0c */ /* 0x000fc8000bf25070 */
[----:B------:R-:W-:-:S13]  /*1050*/  ISETP.NE.AND.EX P1, PT, RZ, UR5, PT, P1 ;  /* 0x00000005ff007c0c */ /* 0x000fda000bf25310 */
[----:B------:R-:W-:Y:S05]  /*1060*/  @!P1 BRA `(.L_x_13) ;  /* 0x0000000000109947 */ /* 0x000fea0003800000 */
[----:B0-----:R-:W0:Y:S02]  /*1070*/  LDC.64 R2, c[0x0][0x688] ;  /* 0x0001a200ff027b82 */ /* 0x001e240000000a00 */
[----:B0-----:R-:W2:Y:S02]  /*1080*/  LDG.E R2, desc[UR18][R2.64] ;  /* 0x0000001202027981 */ /* 0x001ea4000c1e1900 */
[----:B--2---:R-:W-:Y:S01]  /*1090*/  R2UR UR21, R2 ;  /* 0x00000000021572ca */ /* 0x004fe200000e0000 */
[----:B------:R-:W-:-:S14]  /*10a0*/  BRA `(.L_x_12) ;  /* 0x0000000000047947 */ /* 0x000fdc0003800000 */
.L_x_13:
[----:B------:R-:W-:-:S05]  /*10b0*/  ULDC UR21, c[0x0][0x680] ;  /* 0x0001a00000157ab9 */ /* 0x000fca0000000800 */
.L_x_12:
[----:B------:R-:W-:Y:S02]  /*10c0*/  ULDC.64 UR4, c[0x0][0x6a0] ;  /* 0x0001a80000047ab9 */ /* 0x000fe40000000a00 */
        /* <DEDUP_REMOVED lines=11> */
.L_x_14:
        /* <DEDUP_REMOVED lines=8> */
.L_x_16:
[----:B------:R-:W-:-:S05]  /*1200*/  ULDC UR20, c[0x0][0x684] ;  /* 0x0001a10000147ab9 */ /* 0x000fca0000000800 */
.L_x_15:
[----:B------:R-:W-:-:S13]  /*1210*/  LOP3.LUT P1, RZ, R4, 0xff, RZ, 0xc0, !PT ;  /* 0x000000ff04ff7812 */ /* 0x000fda000782c0ff */
[----:B------:R-:W-:Y:S05]  /*1220*/  @!P1 EXIT ;  /* 0x000000000000994d */ /* 0x000fea0003800000 */
[----:B------:R-:W-:Y:S01]  /*1230*/  ULDC UR4, c[0x0][0x28c] ;  /* 0x0000a30000047ab9 */ /* 0x000fe20000000800 */
[----:B------:R-:W-:Y:S02]  /*1240*/  ULOP3.LUT UR22, UR13, 0x1, URZ, 0xfc, !UPT ;  /* 0x000000010d167892 */ /* 0x000fe4000f8efc3f */
[----:B------:R-:W-:-:S04]  /*1250*/  UIADD3 UR4, UR4, 0x7f, URZ ;  /* 0x0000007f04047890 */ /* 0x000fc8000fffe03f */
[----:B------:R-:W-:-:S04]  /*1260*/  USHF.R.S32.HI UR5, URZ, 0x1f, UR4 ;  /* 0x0000001f3f057899 */ /* 0x000fc80008011404 */
[----:B------:R-:W-:-:S03]  /*1270*/  ULEA.HI UR5, UR5, UR4, URZ, 0x7 ;  /* 0x0000000405057291 */ /* 0x000fc6000f8f383f */
[----:B------:R-:W-:Y:S01]  /*1280*/  UMOV UR4, URZ ;  /* 0x0000003f00047c82 */ /* 0x000fe20008000000 */
[----:B------:R-:W-:-:S03]  /*1290*/  USHF.R.S32.HI UR12, URZ, 0x7, UR5 ;  /* 0x000000073f0c7899 */ /* 0x000fc60008011405 */
[----:B------:R-:W-:-:S09]  /*12a0*/  UMOV UR5, URZ ;  /* 0x0000003f00057c82 */ /* 0x000fd20008000000 */
.L_x_223:
[----:B0-----:R-:W0:Y:S01]  /*12b0*/  S2R R0, SR_TID.X ;  /* 0x0000000000007919 */ /* 0x001e220000002100 */
[----:B------:R-:W-:Y:S01]  /*12c0*/  UISETP.LT.AND UP0, UPT, URZ, UR12, UPT ;  /* 0x0000000c3f00728c */ /* 0x000fe2000bf01270 */
[----:B------:R-:W-:Y:S02]  /*12d0*/  CS2R R4, SRZ ;  /* 0x0000000000047805 */ /* 0x000fe4000001ff00 */
[----:B------:R-:W-:Y:S01]  /*12e0*/  CS2R R6, SRZ ;  /* 0x0000000000067805 */ /* 0x000fe2000001ff00 */
[----:B------:R-:W-:Y:S01]  /*12f0*/  STL [R1+0x74], RZ ;  /* 0x000074ff01007387 */ /* 0x000fe20000100800 */
[----:B------:R-:W-:Y:S01]  /*1300*/  USEL UR6, URZ, UR12, UP0 ;  /* 0x0000000c3f067287 */ /* 0x000fe20008000000 */
[----:B-1----:R-:W-:Y:S02]  /*1310*/  CS2R R8, SRZ ;  /* 0x0000000000087805 */ /* 0x002fe4000001ff00 */
[----:B------:R-:W-:Y:S01]  /*1320*/  CS2R R10, SRZ ;  /* 0x00000000000a7805 */ /* 0x000fe2000001ff00 */
[----:B------:R-:W-:Y:S01]  /*1330*/  STL [R1+0x70], RZ ;  /* 0x000070ff01007387 */ /* 0x000fe20000100800 */
[----:B------:R-:W-:Y:S01]  /*1340*/  UIADD3 UR7, UR12, -UR6, URZ ;  /* 0x800000060c077290 */ /* 0x000fe2000fffe03f */
[----:B------:R-:W-:-:S02]  /*1350*/  CS2R R12, SRZ ;  /* 0x00000000000c7805 */ /* 0x000fc4000001ff00 */
[----:B------:R-:W-:Y:S01]  /*1360*/  CS2R R14, SRZ ;  /* 0x00000000000e7805 */ /* 0x000fe2000001ff00 */
[----:B------:R-:W-:Y:S01]  /*1370*/  STL [R1+0x6c], RZ ;  /* 0x00006cff01007387 */ /* 0x000fe20000100800 */
[----:B------:R-:W-:Y:S01]  /*1380*/  UISETP.GE.AND UP0, UPT, UR7, 0x1, UPT ;  /* 0x000000010700788c */ /* 0x000fe2000bf06270 */
[----:B------:R-:W-:Y:S01]  /*1390*/  CS2R R16, SRZ ;  /* 0x0000000000107805 */ /* 0x000fe2000001ff00 */
[----:B------:R-:W-:Y:S01]  /*13a0*/  UMOV UR6, URZ ;  /* 0x0000003f00067c82 */ /* 0x000fe20008000000 */
[----:B------:R-:W-:Y:S01]  /*13b0*/  STL [R1+0x68], RZ ;  /* 0x000068ff01007387 */ /* 0x000fe20000100800 */
[----:B-1----:R-:W-:Y:S02]  /*13c0*/  CS2R R18, SRZ ;  /* 0x0000000000127805 */ /* 0x002fe4000001ff00 */
[----:B------:R-:W-:Y:S02]  /*13d0*/  CS2R R20, SRZ ;  /* 0x0000000000147805 */ /* 0x000fe4000001ff00 */
[----:B------:R-:W-:Y:S01]  /*13e0*/  PLOP3.LUT P1, PT, PT, PT, UP0, 0x80, 0x0 ;  /* 0x000000000000781c */ /* 0x000fe20003f2f008 */
[----:B------:R-:W-:Y:S01]  /*13f0*/  STL [R1+0x64], RZ ;  /* 0x000064ff01007387 */ /* 0x000fe20000100800 */
[----:B------:R-:W-:-:S02]  /*1400*/  CS2R R22, SRZ ;  /* 0x0000000000167805 */ /* 0x000fc4000001ff00 */
[----:B------:R-:W-:Y:S02]  /*1410*/  CS2R R154, SRZ ;  /* 0x00000000009a7805 */ /* 0x000fe4000001ff00 */
[----:B------:R-:W-:Y:S01]  /*1420*/  CS2R R156, SRZ ;  /* 0x00000000009c7805 */ /* 0x000fe2000001ff00 */
[----:B------:R-:W-:Y:S01]  /*1430*/  STL [R1+0x60], RZ ;  /* 0x000060ff01007387 */ /* 0x000fe20000100800 */
[----:B------:R-:W-:Y:S02]  /*1440*/  CS2R R158, SRZ ;  /* 0x00000000009e7805 */ /* 0x000fe4000001ff00 */
[----:B------:R-:W-:Y:S02]  /*1450*/  CS2R R160, SRZ ;  /* 0x0000000000a07805 */ /* 0x000fe4000001ff00 */
[----:B------:R-:W-:Y:S01]  /*1460*/  CS2R R162, SRZ ;  /* 0x0000000000a27805 */ /* 0x000fe2000001ff00 */
[----:B------:R-:W-:Y:S01]  /*1470*/  STL [R1+0x5c], RZ ;  /* 0x00005cff01007387 */ /* 0x000fe20000100800 */
[----:B------:R-:W-:-:S02]  /*1480*/  CS2R R164, SRZ ;  /* 0x0000000000a47805 */ /* 0x000fc4000001ff00 */
[----:B------:R-:W-:Y:S02]  /*1490*/  CS2R R166, SRZ ;  /* 0x0000000000a67805 */ /* 0x000fe4000001ff00 */
[----:B------:R-:W-:Y:S01]  /*14a0*/  CS2R R168, SRZ ;  /* 0x0000000000a87805 */ /* 0x000fe2000001ff00 */
[----:B------:R-:W-:Y:S01]  /*14b0*/  STL [R1+0x58], RZ ;  /* 0x000058ff01007387 */ /* 0x000fe20000100800 */
[----:B0-----:R-:W-:Y:S02]  /*14c0*/  LOP3.LUT R0, R0, 0x80, RZ, 0xc0, !PT ;  /* 0x0000008000007812 */ /* 0x001fe400078ec0ff */
[----:B------:R-:W-:Y:S02]  /*14d0*/  CS2R R170, SRZ ;  /* 0x0000000000aa7805 */ /* 0x000fe4000001ff00 */
[----:B------:R-:W-:Y:S01]  /*14e0*/  CS2R R172, SRZ ;  /* 0x0000000000ac7805 */ /* 0x000fe2000001ff00 */
[----:B------:R-:W-:Y:S01]  /*14f0*/  STL [R1+0x54], RZ ;  /* 0x000054ff01007387 */ /* 0x000fe20000100800 */
[----:B------:R-:W-:Y:S01]  /*1500*/  SHF.R.U32.HI R2, RZ, 0x7, R0 ;  /* 0x00000007ff027819 */ /* 0x000fe20000011600 */
[----:B------:R-:W-:Y:S01]  /*1510*/  IMAD.MOV.U32 R0, RZ, RZ, RZ ;  /* 0x000000ffff007224 */ /* 0x000fe200078e00ff */
[----:B------:R-:W-:Y:S01]  /*1520*/  CS2R R174, SRZ ;  /* 0x0000000000ae7805 */ /* 0x000fe2000001ff00 */
        /* <DEDUP_REMOVED lines=34> */
[----:B------:R-:W-:Y:S01]  /*1750*/  CS2R R226, SRZ ;  /* 0x0000000000e27805 */ /* 0x000fe2000001ff00 */
[----:B------:R-:W-:Y:S01]  /*1760*/  IMAD.MOV.U32 R228, RZ, RZ, RZ ;  /* 0x000000ffffe47224 */ /* 0x000fe200078e00ff */
[----:B------:R-:W-:Y:S01]  /*1770*/  STL [R1+0x2c], RZ ;  /* 0x00002cff01007387 */ /* 0x000fe20000100800 */
[----:B------:R-:W-:Y:S02]  /*1780*/  CS2R R24, SRZ ;  /* 0x0000000000187805 */ /* 0x000fe4000001ff00 */
[----:B------:R-:W-:Y:S02]  /*1790*/  CS2R R26, SRZ ;  /* 0x00000000001a7805 */ /* 0x000fe4000001ff00 */
[----:B------:R-:W-:Y:S01]  /*17a0*/  CS2R R28, SRZ ;  /* 0x00000000001c7805 */ /* 0x000fe2000001ff00 */
[----:B------:R-:W-:Y:S01]  /*17b0*/  STL [R1+0x28], RZ ;  /* 0x000028ff01007387 */ /* 0x000fe20000100800 */
[----:B------:R-:W-:Y:S02]  /*17c0*/  CS2R R30, SRZ ;  /* 0x00000000001e7805 */ /* 0x000fe4000001ff00 */
[----:B------:R-:W-:-:S02]  /*17d0*/  CS2R R32, SRZ ;  /* 0x0000000000207805 */ /* 0x000fc4000001ff00 */
[----:B------:R-:W-:Y:S01]  /*17e0*/  CS2R R34, SRZ ;  /* 0x0000000000227805 */ /* 0x000fe2000001ff00 */
        /* <DEDUP_REMOVED lines=8> */
[----:B------:R-:W0:Y:S01]  /*1870*/  SHFL.IDX PT, R2, R2, RZ, 0x1f ;  /* 0x00001fff02027589 */ /* 0x000e2200000e0000 */
[----:B------:R-:W-:Y:S02]  /*1880*/  CS2R R48, SRZ ;  /* 0x0000000000307805 */ /* 0x000fe4000001ff00 */
[----:B------:R-:W-:Y:S02]  /*1890*/  CS2R R50, SRZ ;  /* 0x0000000000327805 */ /* 0x000fe4000001ff00 */
[----:B------:R-:W-:Y:S01]  /*18a0*/  CS2R R52, SRZ ;  /* 0x0000000000347805 */ /* 0x000fe2000001ff00 */
[----:B------:R1:W-:Y:S01]  /*18b0*/  STL [R1+0x1c], RZ ;  /* 0x00001cff01007387 */ /* 0x0003e20000100800 */
[----:B------:R-:W-:Y:S02]  /*18c0*/  CS2R R54, SRZ ;  /* 0x0000000000367805 */ /* 0x000fe4000001ff00 */
[----:B------:R-:W-:-:S02]  /*18d0*/  CS2R R56, SRZ ;  /* 0x0000000000387805 */ /* 0x000fc4000001ff00 */
[----:B------:R-:W-:Y:S01]  /*18e0*/  CS2R R58, SRZ ;  /* 0x00000000003a7805 */ /* 0x000fe2000001ff00 */
[----:B------:R1:W-:Y:S01]  /*18f0*/  STL [R1+0x18], RZ ;  /* 0x000018ff01007387 */ /* 0x0003e20000100800 */
        /* <DEDUP_REMOVED lines=16> */
[----:B0-----:R-:W-:Y:S02]  /*1a00*/  R2UR UR8, R2 ;  /* 0x00000000020872ca */ /* 0x001fe400000e0000 */
[----:B--2---:R-:W-:Y:S02]  /*1a10*/  CS2R R2, SRZ ;  /* 0x0000000000027805 */ /* 0x004fe4000001ff00 */
[----:B------:R-:W-:Y:S01]  /*1a20*/  CS2R R84, SRZ ;  /* 0x0000000000547805 */ /* 0x000fe2000001ff00 */
[----:B------:R1:W-:Y:S01]  /*1a30*/  STL [R1+0x4], RZ ;  /* 0x000004ff01007387 */ /* 0x0003e20000100800 */
[----:B------:R-:W-:Y:S02]  /*1a40*/  CS2R R86, SRZ ;  /* 0x0000000000567805 */ /* 0x000fe4000001ff00 */
[----:B------:R-:W-:-:S02]  /*1a50*/  CS2R R88, SRZ ;  /* 0x0000000000587805 */ /* 0x000fc4000001ff00 */
[----:B------:R-:W-:Y:S01]  /*1a60*/  CS2R R90, SRZ ;  /* 0x00000000005a7805 */ /* 0x000fe2000001ff00 */
[----:B------:R1:W-:Y:S01]  /*1a70*/  STL [R1], RZ ;  /* 0x000000ff01007387 */ /* 0x0003e20000100800 */
[----:B------:R-:W-:Y:S02]  /*1a80*/  CS2R R92, SRZ ;  /* 0x00000000005c7805 */ /* 0x000fe4000001ff00 */
[----:B------:R-:W-:Y:S02]  /*1a90*/  CS2R R94, SRZ ;  /* 0x00000000005e7805 */ /* 0x000fe4000001ff00 */
[----:B------:R-:W-:Y:S02]  /*1aa0*/  CS2R R96, SRZ ;  /* 0x0000000000607805 */ /* 0x000fe4000001ff00 */
[----:B------:R-:W-:Y:S02]  /*1ab0*/  CS2R R98, SRZ ;  /* 0x0000000000627805 */ /* 0x000fe4000001ff00 */
[----:B------:R-:W-:-:S02]  /*1ac0*/  CS2R R100, SRZ ;  /* 0x0000000000647805 */ /* 0x000fc4000001ff00 */
[----:B------:R-:W-:Y:S02]  /*1ad0*/  CS2R R102, SRZ ;  /* 0x0000000000667805 */ /* 0x000fe4000001ff00 */
        /* <DEDUP_REMOVED lines=23> */
[----:B------:R-:W-:Y:S01]  /*1c50*/  CS2R R150, SRZ ;  /* 0x0000000000967805 */ /* 0x000fe2000001ff00 */
[----:B-1----:R-:W-:Y:S06]  /*1c60*/  @!P1 BRA `(.L_x_17) ;  /* 0x0000001400189947 */ /* 0x002fec0003800000 */
[----:B------:R-:W0:Y:S01]  /*1c70*/  S2UR UR10, SR_CgaCtaId ;  /* 0x00000000000a79c3 */ /* 0x000e220000008800 */
[----:B------:R-:W-:Y:S01]  /*1c80*/  ULEA.HI UR6, UR8, UR8, URZ, 0x1 ;  /* 0x0000000808067291 */ /* 0x000fe2000f8f083f */
[----:B------:R-:W-:Y:S01]  /*1c90*/  IMAD.MOV.U32 R0, RZ, RZ, RZ ;  /* 0x000000ffff007224 */ /* 0x000fe200078e00ff */
[----:B------:R-:W-:Y:S01]  /*1ca0*/  UMOV UR9, 0x400 ;  /* 0x0000040000097882 */ /* 0x000fe20000000000 */
[----:B------:R-:W-:Y:S01]  /*1cb0*/  IMAD.U32 R229, RZ, RZ, UR4 ;  /* 0x00000004ffe57e24 */ /* 0x000fe2000f8e00ff */
[----:B------:R-:W-:Y:S01]  /*1cc0*/  ULOP3.LUT UR6, UR6, 0xffffe, URZ, 0xc0, !UPT ;  /* 0x000ffffe06067892 */ /* 0x000fe2000f8ec03f */
[----:B------:R-:W-:Y:S01]  /*1cd0*/  UMOV UR14, UR7 ;  /* 0x00000007000e7c82 */ /* 0x000fe20008000000 */
[----:B------:R-:W-:Y:S02]  /*1ce0*/  UPLOP3.LUT UP0, UPT, UPT, UPT, UPT, 0x40, 0x0 ;  /* 0x000000000000789c */ /* 0x000fe40003f0e870 */
[----:B------:R-:W-:Y:S01]  /*1cf0*/  UIADD3 UR6, UR8, -UR6, URZ ;  /* 0x8000000608067290 */ /* 0x000fe2000fffe03f */
[----:B------:R-:W-:Y:S01]  /*1d00*/  UMOV UR16, UR5 ;  /* 0x0000000500107c82 */ /* 0x000fe20008000000 */
[----:B------:R-:W-:Y:S01]  /*1d10*/  UMOV UR17, UR5 ;  /* 0x0000000500117c82 */ /* 0x000fe20008000000 */
[----:B------:R-:W-:Y:S01]  /*1d20*/  UMOV UR7, URZ ;  /* 0x0000003f00077c82 */ /* 0x000fe20008000000 */
[----:B------:R-:W-:Y:S01]  /*1d30*/  ULDC UR25, c[0x0][0x644] ;  /* 0x0001910000197ab9 */ /* 0x000fe20000000800 */
[----:B0-----:R-:W-:-:S04]  /*1d40*/  ULEA UR9, UR10, UR9, 0x18 ;  /* 0x000000090a097291 */ /* 0x001fc8000f8ec03f */
[----:B------:R-:W-:-:S04]  /*1d50*/  ULEA UR6, UR6, UR9, 0xc ;  /* 0x0000000906067291 */ /* 0x000fc8000f8e603f */
[----:B------:R-:W-:-:S04]  /*1d60*/  UIADD3 UR6, UR6, 0x100, URZ ;  /* 0x0000010006067890 */ /* 0x000fc8000fffe03f */
[----:B------:R-:W-:-:S03]  /*1d70*/  USHF.R.U32.HI UR8, URZ, 0x4, UR6 ;  /* 0x000000043f087899 */ /* 0x000fc60008011606 */
[----:B------:R-:W-:Y:S01]  /*1d80*/  UMOV UR6, URZ ;  /* 0x0000003f00067c82 */ /* 0x000fe20008000000 */
[----:B------:R-:W-:-:S12]  /*1d90*/  ULOP3.LUT UR15, UR8, 0x3fff, URZ, 0xc0, !UPT ;  /* 0x00003fff080f7892 */ /* 0x000fd8000f8ec03f */
.L_x_25:
[----:B------:R-:W-:-:S06]  /*1da0*/  UISETP.NE.AND UP1, UPT, UR22, 0x3, UPT ;  /* 0x000000031600788c */ /* 0x000fcc000bf25270 */
[----:B------:R-:W-:-:S13]  /*1db0*/  PLOP3.LUT P2, PT, PT, PT, UP1, 0x80, 0x0 ;  /* 0x000000000000781c */ /* 0x000fda0003f4f018 */
[----:B0----5:R-:W-:Y:S05]  /*1dc0*/  @!P2 BRA `(.L_x_18) ;  /* 0x000000000004a947 */ /* 0x021fea0003800000 */
[----:B------:R-:W-:Y:S01]  /*1dd0*/  BPT.TRAP 0x1 ;  /* 0x000000040000795c */ /* 0x000fe20000300000 */
.L_x_18:
[----:B------:R-:W0:Y:S01]  /*1de0*/  S2UR UR9, SR_CgaCtaId ;  /* 0x00000000000979c3 */ /* 0x000e220000008800 */
[----:B------:R-:W-:Y:S01]  /*1df0*/  UMOV UR8, 0x400 ;  /* 0x0000040000087882 */ /* 0x000fe20000000000 */
[----:B------:R-:W-:Y:S01]  /*1e00*/  SHF.L.U32 R152, R229, 0x1f, RZ ;  /* 0x0000001fe5987819 */ /* 0x000fe200000006ff */
[----:B0-----:R-:W-:-:S04]  /*1e10*/  ULEA UR24, UR9, UR8, 0x18 ;  /* 0x0000000809187291 */ /* 0x001fc8000f8ec03f */
[----:B------:R-:W-:-:S09]  /*1e20*/  ULEA UR8, UR16, UR24, 0x3 ;  /* 0x0000001810087291 */ /* 0x000fd2000f8e183f */
[----:B------:R0:W1:Y:S01]  /*1e30*/  SYNCS.PHASECHK.TRANS64.TRYWAIT P1, [UR8], R152 ;  /* 0x00000098ff0075a7 */ /* 0x0000620008020148 */
[----:B------:R-:W-:Y:S05]  /*1e40*/  @!P2 BRA `(.L_x_19) ;  /* 0x000000000004a947 */ /* 0x000fea0003800000 */
[----:B------:R-:W-:Y:S01]  /*1e50*/  BPT.TRAP 0x1 ;  /* 0x000000040000795c */ /* 0x000fe20000300000 */
.L_x_19:
[----:B-1----:R-:W-:Y:S05]  /*1e60*/  @P1 BRA `(.L_x_20) ;  /* 0x0000000000081947 */ /* 0x002fea0003800000 */
[----:B------:R-:W1:Y:S02]  /*1e70*/  SYNCS.PHASECHK.TRANS64.TRYWAIT P1, [UR8], R152 ;  /* 0x00000098ff0075a7 */ /* 0x000e640008020148 */
[----:B-1----:R-:W-:Y:S05]  /*1e80*/  @!P1 BRA `(.L_x_21) ;  /* 0x000000f8008c9947 */ /* 0x002fea0003800000 */
.L_x_20:
[----:B------:R2:W-:Y:S02]  /*1e90*/  STL [R1+0x90], R0 ;  /* 0x0000900001007387 */ /* 0x0005e40000100800 */
[----:B--2---:R-:W1:Y:S01]  /*1ea0*/  S2R R0, SR_TID.X ;  /* 0x0000000000007919 */ /* 0x004e620000002100 */
[----:B------:R-:W-:Y:S01]  /*1eb0*/  USHF.L.U32 UR8, UR16, 0xb, URZ ;  /* 0x0000000b10087899 */ /* 0x000fe2000800063f */
[C---:B-1----:R-:W-:Y:S02]  /*1ec0*/  IMAD.SHL.U32 R153, R0.reuse, 0x40, RZ ;  /* 0x0000004000997824 */ /* 0x042fe400078e00ff */
[----:B0-----:R-:W-:-:S03]  /*1ed0*/  IMAD.SHL.U32 R152, R0, 0x400, RZ ;  /* 0x0000040000987824 */ /* 0x001fc600078e00ff */
[----:B------:R-:W-:-:S04]  /*1ee0*/  LOP3.LUT R153, R153, 0x3800, RZ, 0xc0, !PT ;  /* 0x0000380099997812 */ /* 0x000fc800078ec0ff */
[----:B------:R-:W-:Y:S01]  /*1ef0*/  LOP3.LUT R153, R153, 0x400, R152, 0xf8, !PT ;  /* 0x0000040099997812 */ /* 0x000fe200078ef898 */
[----:B------:R-:W-:-:S05]  /*1f00*/  IMAD.SHL.U32 R152, R0, 0x20, RZ ;  /* 0x0000002000987824 */ /* 0x000fca00078e00ff */
[----:B------:R-:W-:Y:S01]  /*1f10*/  LOP3.LUT R153, R153, 0x380, R152, 0xf8, !PT ;  /* 0x0000038099997812 */ /* 0x000fe200078ef898 */
[----:B------:R-:W-:Y:S01]  /*1f20*/  IMAD.SHL.U32 R152, R0, 0x10, RZ ;  /* 0x0000001000987824 */ /* 0x000fe200078e00ff */
[----:B------:R-:W-:Y:S01]  /*1f30*/  UIADD3 UR9, UR24, 0xa100, URZ ;  /* 0x0000a10018097890 */ /* 0x000fe2000fffe03f */
[----:B------:R0:W5:Y:S01]  /*1f40*/  LDL.LU R0, [R1+0x90] ;  /* 0x0000900001007983 */ /* 0x0001620000300800 */
[----:B------:R-:W-:Y:S02]  /*1f50*/  USEL UR7, UR7, URZ, !UP0 ;  /* 0x0000003f07077287 */ /* 0x000fe4000c000000 */
[----:B------:R-:W-:Y:S01]  /*1f60*/  LOP3.LUT R153, R153, 0x20, R152, 0xf8, !PT ;  /* 0x0000002099997812 */ /* 0x000fe200078ef898 */
[----:B------:R-:W-:Y:S02]  /*1f70*/  USHF.R.U32.HI UR9, URZ, 0x4, UR9 ;  /* 0x000000043f097899 */ /* 0x000fe40008011609 */
[----:B------:R-:W-:Y:S01]  /*1f80*/  ULOP3.LUT UR10, UR15, 0x10000, URZ, 0xfc, !UPT ;  /* 0x000100000f0a7892 */ /* 0x000fe2000f8efc3f */
[----:B------:R-:W-:Y:S01]  /*1f90*/  LEA.HI R153, R153, UR8, RZ, 0x1d ;  /* 0x0000000899997c11 */ /* 0x000fe2000f8fe8ff */
[----:B------:R-:W-:-:S02]  /*1fa0*/  ULOP3.LUT UR9, UR9, 0x3fff, URZ, 0xc0, !UPT ;  /* 0x00003fff09097892 */ /* 0x000fc4000f8ec03f */
[----:B------:R-:W-:Y:S02]  /*1fb0*/  UISETP.NE.U32.AND UP0, UPT, UR7, URZ, UPT ;  /* 0x0000003f0700728c */ /* 0x000fe4000bf05070 */
[----:B------:R-:W-:Y:S01]  /*1fc0*/  LDS R152, [R153+UR24+0x32100] ;  /* 0x0321001899987984 */ /* 0x000fe20008000800 */
[----:B------:R-:W-:Y:S02]  /*1fd0*/  ULOP3.LUT UR9, UR9, 0x10000, URZ, 0xfc, !UPT ;  /* 0x0001000009097892 */ /* 0x000fe4000f8efc3f */
[----:B------:R-:W-:Y:S01]  /*1fe0*/  ULEA UR7, UR16, UR10, 0x9 ;  /* 0x0000000a10077291 */ /* 0x000fe2000f8e483f */
[----:B------:R-:W1:Y:S01]  /*1ff0*/  LDS R153, [R153+UR24+0x32108] ;  /* 0x0321081899997984 */ /* 0x000e620008000800 */
[----:B------:R-:W-:Y:S01]  /*2000*/  UIADD3 UR10, UR8, UR9, URZ ;  /* 0x00000009080a7290 */ /* 0x000fe2000fffe03f */
[----:B------:R-:W-:Y:S02]  /*2010*/  UMOV UR11, 0x40000040 ;  /* 0x40000040000b7882 */ /* 0x000fe40000000000 */
[----:B------:R-:W-:Y:S01]  /*2020*/  UMOV UR9, 0x80000020 ;  /* 0x8000002000097882 */ /* 0x000fe20000000000 */
[----:B------:R-:W-:Y:S01]  /*2030*/  UIADD3 UR6, UR6, 0x2, URZ ;  /* 0x0000000206067890 */ /* 0x000fe2000fffe03f */
[----:B------:R-:W-:Y:S01]  /*2040*/  UMOV UR8, UR7 ;  /* 0x0000000700087c82 */ /* 0x000fe20008000000 */
[----:B-1----:R-:W-:-:S06]  /*2050*/  WARPGROUP.ARRIVE ;  /* 0x00000000000079c5 */ /* 0x002fcc0000000000 */
[----:B------:R-:W-:Y:S01]  /*2060*/  QGMMA.SP.64x256x64.F32.E4M3.E4M3 R24, gdesc[UR8], R24, UP0, R152 ;  /* 0x07e09800081879f3 */ /* 0x000fe2000bf00a18 */
[----:B------:R-:W-:Y:S02]  /*2070*/  UIADD3 UR8, UR7, 0x2, URZ ;  /* 0x0000000207087890 */ /* 0x000fe4000fffe03f */
[----:B------:R-:W-:Y:S01]  /*2080*/  UIADD3 UR10, UR10, 0x4, URZ ;  /* 0x000000040a0a7890 */ /* 0x000fe2000fffe03f */
[----:B------:R-:W-:Y:S01]  /*2090*/  UMOV UR9, 0x80000020 ;  /* 0x8000002000097882 */ /* 0x000fe20000000000 */
[----:B------:R-:W-:Y:S01]  /*20a0*/  UMOV UR11, 0x40000040 ;  /* 0x40000040000b7882 */ /* 0x000fe20000000000 */
[----:B------:R-:W-:-:S04]  /*20b0*/  UISETP.NE.AND UP0, UPT, UR6, UR25, UPT ;  /* 0x000000190600728c */ /* 0x000fc8000bf05270 */
[----:B------:R-:W-:-:S04]  /*20c0*/  USEL UR7, URZ, 0x1, UP0 ;  /* 0x000000013f077887 */ /* 0x000fc80008000000 */
[----:B------:R-:W-:-:S06]  /*20d0*/  UISETP.NE.AND UP0, UPT, UR7, URZ, UPT ;  /* 0x0000003f0700728c */ /* 0x000fcc000bf05270 */
[----:B------:R-:W-:-:S12]  /*20e0*/  PLOP3.LUT P1, PT, PT, PT, UP0, 0x80, 0x0 ;  /* 0x000000000000781c */ /* 0x000fd80003f2f008 */
[----:B------:R-:W-:Y:S03]  /*20f0*/  QGMMA.SP.64x256x64.F32.E4M3.E4M3 R24, gdesc[UR8], R24, R153, gsb0 ;  /* 0x07e09900081879f3 */ /* 0x000fe60008000a18 */
[----:B------:R-:W-:Y:S02]  /*2100*/  WARPGROUP.DEPBAR.LE gsb0, 0x0 ;  /* 0x00008000000079c5 */ /* 0x000fe40000010000 */
[----:B0-----:R-:W-:Y:S05]  /*2110*/  @!P1 BRA `(.L_x_22) ;  /* 0x0000000c00809947 */ /* 0x001fea0003800000 */
[----:B------:R-:W-:Y:S01]  /*2120*/  FADD R227, R25, R227 ;  /* 0x000000e319e37221 */ /* 0x000fe20000000000 */
[----:B------:R-:W-:-:S01]  /*2130*/  FADD R226, R26, R226 ;  /* 0x000000e21ae27221 */ /* 0x000fc20000000000 */
[----:B-----5:R0:W-:Y:S01]  /*2140*/  STL [R1+0x90], R0 ;  /* 0x0000900001007387 */ /* 0x0201e20000100800 */
[----:B------:R-:W-:-:S01]  /*2150*/  FADD R225, R27, R225 ;  /* 0x000000e11be17221 */ /* 0x000fc20000000000 */
[----:B------:R-:W-:Y:S01]  /*2160*/  FADD R224, R28, R224 ;  /* 0x000000e01ce07221 */ /* 0x000fe20000000000 */
[----:B------:R-:W-:-:S01]  /*2170*/  FADD R223, R29, R223 ;  /* 0x000000df1ddf7221 */ /* 0x000fc20000000000 */
[----:B------:R-:W-:Y:S01]  /*2180*/  FADD R222, R30, R222 ;  /* 0x000000de1ede7221 */ /* 0x000fe20000000000 */
[----:B0-----:R-:W2:Y:S01]  /*2190*/  LDL.LU R0, [R1+0x30] ;  /* 0x0000300001007983 */ /* 0x001ea20000300800 */
[----:B------:R-:W-:-:S03]  /*21a0*/  FADD R228, R24, R228 ;  /* 0x000000e418e47221 */ /* 0x000fc60000000000 */
[----:B------:R0:W-:Y:S01]  /*21b0*/  STL [R1+0x94], R227 ;  /* 0x000094e301007387 */ /* 0x0001e20000100800 */
[----:B------:R-:W-:-:S01]  /*21c0*/  FADD R221, R31, R221 ;  /* 0x000000dd1fdd7221 */ /* 0x000fc20000000000 */
[----:B------:R-:W-:Y:S02]  /*21d0*/  FADD R220, R32, R220 ;  /* 0x000000dc20dc7221 */ /* 0x000fe40000000000 */
[----:B0-----:R-:W3:Y:S04]  /*21e0*/  LDL.LU R227, [R1+0x2c] ;  /* 0x00002c0001e37983 */ /* 0x001ee80000300800 */
[----:B------:R0:W-:Y:S01]  /*21f0*/  STL [R1+0x98], R226 ;  /* 0x000098e201007387 */ /* 0x0001e20000100800 */
[----:B------:R-:W-:-:S03]  /*2200*/  FADD R219, R33, R219 ;  /* 0x000000db21db7221 */ /* 0x000fc60000000000 */
[----:B0-----:R-:W4:Y:S04]  /*2210*/  LDL.LU R226, [R1+0x28] ;  /* 0x0000280001e27983 */ /* 0x001f280000300800 */
        /* <DEDUP_REMOVED lines=9> */
[----:B------:R0:W-:Y:S04]  /*22b0*/  STL [R1+0xa8], R222 ;  /* 0x0000a8de01007387 */ /* 0x0001e80000100800 */
        /* <DEDUP_REMOVED lines=12> */
[----:B0-----:R-:W4:Y:S01]  /*2380*/  LDL.LU R216, [R1] ;  /* 0x0000000001d87983 */ /* 0x001f220000300800 */
[----:B------:R-:W-:-:S01]  /*2390*/  FADD R215, R37, R215 ;  /* 0x000000d725d77221 */ /* 0x000fc20000000000 */
[----:B------:R-:W-:Y:S01]  /*23a0*/  FADD R214, R38, R214 ;  /* 0x000000d626d67221 */ /* 0x000fe20000000000 */
[----:B------:R-:W-:-:S01]  /*23b0*/  FADD R213, R39, R213 ;  /* 0x000000d527d57221 */ /* 0x000fc20000000000 */
[----:B------:R-:W-:Y:S01]  /*23c0*/  FADD R212, R40, R212 ;  /* 0x000000d428d47221 */ /* 0x000fe20000000000 */
[----:B------:R-:W-:-:S01]  /*23d0*/  FADD R211, R41, R211 ;  /* 0x000000d329d37221 */ /* 0x000fc20000000000 */
[----:B------:R-:W-:Y:S01]  /*23e0*/  STL [R1+0xc4], R215 ;  /* 0x0000c4d701007387 */ /* 0x000fe20000100800 */
        /* <DEDUP_REMOVED lines=11> */
[----:B------:R0:W-:Y:S01]  /*24a0*/  STL [R1+0xd0], R212 ;  /* 0x0000d0d401007387 */ /* 0x0001e20000100800 */
[----:B------:R-:W-:-:S01]  /*24b0*/  FADD R201, R51, R201 ;  /* 0x000000c933c97221 */ /* 0x000fc20000000000 */
[----:B------:R-:W-:Y:S01]  /*24c0*/  FADD R200, R52, R200 ;  /* 0x000000c834c87221 */ /* 0x000fe20000000000 */
        /* <DEDUP_REMOVED lines=68> */
[----:B--2---:R-:W-:-:S01]  /*2910*/  FADD R0, R133, R0 ;  /* 0x0000000085007221 */ /* 0x004fc20000000000 */
[----:B---3--:R-:W-:Y:S01]  /*2920*/  FADD R227, R132, R227 ;  /* 0x000000e384e37221 */ /* 0x008fe20000000000 */
[----:B----4-:R-:W-:-:S01]  /*2930*/  FADD R226, R131, R226 ;  /* 0x000000e283e27221 */ /* 0x010fc20000000000 */
        /* <DEDUP_REMOVED lines=9> */
[----:B------:R-:W-:-:S05]  /*29d0*/  FADD R216, R121, R216 ;  /* 0x000000d879d87221 */ /* 0x000fca0000000000 */
[----:B------:R1:W-:Y:S04]  /*29e0*/  STL [R1], R216 ;  /* 0x000000d801007387 */ /* 0x0003e80000100800 */
[----:B------:R2:W-:Y:S04]  /*29f0*/  STL [R1+0x4], R217 ;  /* 0x000004d901007387 */ /* 0x0005e80000100800 */
        /* <DEDUP_REMOVED lines=8> */
[----:B0-----:R-:W4:Y:S04]  /*2a80*/  LDL.LU R212, [R1+0x34] ;  /* 0x0000340001d47983 */ /* 0x001f280000300800 */
[----:B------:R0:W-:Y:S04]  /*2a90*/  STL [R1+0x28], R226 ;  /* 0x000028e201007387 */ /* 0x0001e80000100800 */
[----:B------:R-:W4:Y:S04]  /*2aa0*/  LDL.LU R213, [R1+0x38] ;  /* 0x0000380001d57983 */ /* 0x000f280000300800 */
[----:B------:R0:W-:Y:S04]  /*2ab0*/  STL [R1+0x2c], R227 ;  /* 0x00002ce301007387 */ /* 0x0001e80000100800 */
[----:B------:R-:W4:Y:S04]  /*2ac0*/  LDL.LU R214, [R1+0x3c] ;  /* 0x00003c0001d67983 */ /* 0x000f280000300800 */
[----:B------:R0:W-:Y:S04]  /*2ad0*/  STL [R1+0x30], R0 ;  /* 0x0000300001007387 */ /* 0x0001e80000100800 */
[----:B------:R-:W4:Y:S04]  /*2ae0*/  LDL.LU R215, [R1+0x40] ;  /* 0x0000400001d77983 */ /* 0x000f280000300800 */
[----:B-1----:R-:W4:Y:S04]  /*2af0*/  LDL.LU R216, [R1+0x44] ;  /* 0x0000440001d87983 */ /* 0x002f280000300800 */
[----:B--2---:R-:W2:Y:S04]  /*2b00*/  LDL.LU R217, [R1+0x48] ;  /* 0x0000480001d97983 */ /* 0x004ea80000300800 */
[----:B---3--:R-:W3:Y:S04]  /*2b10*/  LDL.LU R218, [R1+0x4c] ;  /* 0x00004c0001da7983 */ /* 0x008ee80000300800 */
[----:B----4-:R-:W4:Y:S04]  /*2b20*/  LDL.LU R219, [R1+0x50] ;  /* 0x0000500001db7983 */ /* 0x010f280000300800 */
[----:B------:R-:W4:Y:S04]  /*2b30*/  LDL.LU R220, [R1+0x54] ;  /* 0x0000540001dc7983 */ /* 0x000f280000300800 */
[----:B------:R-:W4:Y:S04]  /*2b40*/  LDL.LU R221, [R1+0x58] ;  /* 0x0000580001dd7983 */ /* 0x000f280000300800 */
[----:B------:R-:W4:Y:S04]  /*2b50*/  LDL.LU R222, [R1+0x5c] ;  /* 0x00005c0001de7983 */ /* 0x000f280000300800 */
[----:B------:R-:W4:Y:S04]  /*2b60*/  LDL.LU R223, [R1+0x60] ;  /* 0x0000600001df7983 */ /* 0x000f280000300800 */
[----:B------:R-:W4:Y:S04]  /*2b70*/  LDL.LU R224, [R1+0x64] ;  /* 0x0000640001e07983 */ /* 0x000f280000300800 */
[----:B------:R-:W4:Y:S04]  /*2b80*/  LDL.LU R225, [R1+0x68] ;  /* 0x0000680001e17983 */ /* 0x000f280000300800 */
[----:B0-----:R-:W4:Y:S04]  /*2b90*/  LDL.LU R226, [R1+0x6c] ;  /* 0x00006c0001e27983 */ /* 0x001f280000300800 */
[----:B------:R-:W4:Y:S04]  /*2ba0*/  LDL.LU R227, [R1+0x70] ;  /* 0x0000700001e37983 */ /* 0x000f280000300800 */
[----:B------:R-:W4:Y:S01]  /*2bb0*/  LDL.LU R0, [R1+0x74] ;  /* 0x0000740001007983 */ /* 0x000f220000300800 */
[----:B------:R-:W-:-:S05]  /*2bc0*/  FADD R212, R134, R212 ;  /* 0x000000d486d47221 */ /* 0x000fca0000000000 */
[----:B------:R0:W-:Y:S01]  /*2bd0*/  STL [R1+0x34], R212 ;  /* 0x000034d401007387 */ /* 0x0001e20000100800 */
[----:B------:R-:W-:-:S03]  /*2be0*/  FADD R213, R135, R213 ;  /* 0x000000d587d57221 */ /* 0x000fc60000000000 */
[----:B0-----:R0:W5:Y:S01]  /*2bf0*/  LDL.LU R212, [R1+0xd0] ;  /* 0x0000d00001d47983 */ /* 0x0011620000300800 */
[----:B------:R-:W-:-:S03]  /*2c00*/  FADD R214, R136, R214 ;  /* 0x000000d688d67221 */ /* 0x000fc60000000000 */
[----:B------:R1:W-:Y:S01]  /*2c10*/  STL [R1+0x38], R213 ;  /* 0x000038d501007387 */ /* 0x0003e20000100800 */
[----:B------:R-:W-:-:S01]  /*2c20*/  FADD R215, R137, R215 ;  /* 0x000000d789d77221 */ /* 0x000fc20000000000 */
[----:B------:R-:W-:Y:S02]  /*2c30*/  FADD R216, R138, R216 ;  /* 0x000000d88ad87221 */ /* 0x000fe40000000000 */
[----:B-1----:R0:W5:Y:S01]  /*2c40*/  LDL.LU R213, [R1+0xcc] ;  /* 0x0000cc0001d57983 */ /* 0x0021620000300800 */
[----:B--2---:R-:W-:-:S03]  /*2c50*/  FADD R217, R139, R217 ;  /* 0x000000d98bd97221 */ /* 0x004fc60000000000 */
[----:B------:R1:W-:Y:S01]  /*2c60*/  STL [R1+0x3c], R214 ;  /* 0x00003cd601007387 */ /* 0x0003e20000100800 */
[----:B---3--:R-:W-:-:S03]  /*2c70*/  FADD R218, R140, R218 ;  /* 0x000000da8cda7221 */ /* 0x008fc60000000000 */
[----:B-1----:R0:W5:Y:S01]  /*2c80*/  LDL.LU R214, [R1+0xc8] ;  /* 0x0000c80001d67983 */ /* 0x0021620000300800 */
[----:B----4-:R-:W-:-:S03]  /*2c90*/  FADD R219, R141, R219 ;  /* 0x000000db8ddb7221 */ /* 0x010fc60000000000 */
[----:B------:R1:W-:Y:S01]  /*2ca0*/  STL [R1+0x40], R215 ;  /* 0x000040d701007387 */ /* 0x0003e20000100800 */
[----:B------:R-:W-:-:S01]  /*2cb0*/  FADD R220, R142, R220 ;  /* 0x000000dc8edc7221 */ /* 0x000fc20000000000 */
[----:B------:R-:W-:Y:S02]  /*2cc0*/  FADD R221, R143, R221 ;  /* 0x000000dd8fdd7221 */ /* 0x000fe40000000000 */
[----:B-1----:R0:W5:Y:S04]  /*2cd0*/  LDL.LU R215, [R1+0xc4] ;  /* 0x0000c40001d77983 */ /* 0x0021680000300800 */
[----:B------:R1:W-:Y:S01]  /*2ce0*/  STL [R1+0x44], R216 ;  /* 0x000044d801007387 */ /* 0x0003e20000100800 */
[----:B------:R-:W-:-:S01]  /*2cf0*/  FADD R222, R144, R222 ;  /* 0x000000de90de7221 */ /* 0x000fc20000000000 */
[----:B------:R-:W-:-:S02]  /*2d00*/  FADD R223, R145, R223 ;  /* 0x000000df91df7221 */ /* 0x000fc40000000000 */
[----:B-1----:R0:W5:Y:S04]  /*2d10*/  LDL.LU R216, [R1+0xc0] ;  /* 0x0000c00001d87983 */ /* 0x0021680000300800 */
[----:B------:R1:W-:Y:S01]  /*2d20*/  STL [R1+0x48], R217 ;  /* 0x000048d901007387 */ /* 0x0003e20000100800 */
[----:B------:R-:W-:-:S03]  /*2d30*/  FADD R224, R146, R224 ;  /* 0x000000e092e07221 */ /* 0x000fc60000000000 */
        /* <DEDUP_REMOVED lines=13> */
[----:B------:R1:W-:Y:S04]  /*2e10*/  STL [R1+0x5c], R222 ;  /* 0x00005cde01007387 */ /* 0x0003e80000100800 */
        /* <DEDUP_REMOVED lines=12> */
[----:B-1----:R-:W2:Y:S01]  /*2ee0*/  LDL.LU R0, [R1+0x90] ;  /* 0x0000900001007983 */ /* 0x002ea20000300800 */
[----:B------:R-:W-:-:S02]  /*2ef0*/  WARPGROUP.DEPBAR.LE gsb0, 0x0 ;  /* 0x00008000000079c5 */ /* 0x000fc40000010000 */
[----:B------:R-:W-:Y:S01]  /*2f00*/  UMOV UR6, URZ ;  /* 0x0000003f00067c82 */ /* 0x000fe20008000000 */
[----:B0-2---:R-:W-:-:S07]  /*2f10*/  FADD R0, R0, R151 ;  /* 0x0000009700007221 */ /* 0x005fce0000000000 */
.L_x_22:
[----:B------:R-:W-:Y:S05]  /*2f20*/  @!P2 BRA `(.L_x_23) ;  /* 0x000000000004a947 */ /* 0x000fea0003800000 */
[----:B------:R-:W-:Y:S01]  /*2f30*/  BPT.TRAP 0x1 ;  /* 0x000000040000795c */ /* 0x000fe20000300000 */
.L_x_23:
[----:B-----5:R0:W-:Y:S04]  /*2f40*/  STL [R1+0x90], R0 ;  /* 0x0000900001007387 */ /* 0x0201e80000100800 */
[----:B0-----:R-:W2:Y:S01]  /*2f50*/  LDL R0, [R1+0x78] ;  /* 0x0000780001007983 */ /* 0x001ea20000100800 */
[----:B------:R-:W-:-:S04]  /*2f60*/  MOV R152, UR17 ;  /* 0x0000001100987c02 */ /* 0x000fc80008000f00 */
[----:B------:R-:W-:-:S05]  /*2f70*/  @P0 LEA R152, R152, UR24, 0x3 ;  /* 0x0000001898980c11 */ /* 0x000fca000f8e18ff */
[----:B------:R-:W-:Y:S01]  /*2f80*/  @P0 VIADD R152, R152, 0x28 ;  /* 0x0000002898980836 */ /* 0x000fe20000000000 */
[----:B------:R-:W-:-:S06]  /*2f90*/  UISETP.GT.U32.AND UP1, UPT, UR13, 0x1, UPT ;  /* 0x000000010d00788c */ /* 0x000fcc000bf24070 */
[----:B------:R-:W-:Y:S02]  /*2fa0*/  PLOP3.LUT P1, PT, PT, PT, UP1, 0x80, 0x0 ;  /* 0x000000000000781c */ /* 0x000fe40003f2f018 */
[----:B--2---:R-:W-:Y:S02]  /*2fb0*/  @P0 PRMT R152, R0, 0x654, R152 ;  /* 0x0000065400980816 */ /* 0x004fe40000000098 */
[----:B------:R0:W5:Y:S02]  /*2fc0*/  LDL.LU R0, [R1+0x90] ;  /* 0x0000900001007983 */ /* 0x0001640000300800 */
[----:B------:R0:W-:Y:S07]  /*2fd0*/  @P0 SYNCS.ARRIVE.TRANS64.RED.A1T0 RZ, [R152+URZ], RZ ;  /* 0x000000ff98ff09a7 */ /* 0x0001ee000810043f */
[----:B------:R-:W-:Y:S05]  /*2fe0*/  @P1 BRA `(.L_x_24) ;  /* 0x0000000000041947 */ /* 0x000fea0003800000 */
[----:B------:R-:W-:Y:S01]  /*2ff0*/  BPT.TRAP 0x1 ;  /* 0x000000040000795c */ /* 0x000fe20000300000 */
.L_x_24:
[----:B------:R-:W-:Y:S02]  /*3000*/  UISETP.GT.AND UP3, UPT, UR14, 0x1, UPT ;  /* 0x000000010e00788c */ /* 0x000fe4000bf64270 */
[----:B------:R-:W-:Y:S02]  /*3010*/  UIADD3 UR16, UR16, 0x1, URZ ;  /* 0x0000000110107890 */ /* 0x000fe4000fffe03f */
[----:B------:R-:W-:Y:S02]  /*3020*/  UIADD3 UR17, UR17, 0x1, URZ ;  /* 0x0000000111117890 */ /* 0x000fe4000fffe03f */
[----:B------:R-:W-:Y:S01]  /*3030*/  PLOP3.LUT P1, PT, PT, PT, UP3, 0x80, 0x0 ;  /* 0x000000000000781c */ /* 0x000fe20003f2f038 */
[----:B------:R-:W-:Y:S02]  /*3040*/  UISETP.NE.AND UP1, UPT, UR16, 0x5, UPT ;  /* 0x000000051000788c */ /* 0x000fe4000bf25270 */
[----:B------:R-:W-:Y:S02]  /*3050*/  UISETP.NE.AND UP2, UPT, UR17, 0x5, UPT ;  /* 0x000000051100788c */ /* 0x000fe4000bf45270 */
[----:B------:R-:W-:-:S02]  /*3060*/  USEL UR7, URZ, 0x1, UP1 ;  /* 0x000000013f077887 */ /* 0x000fc40008800000 */
[----:B------:R-:W-:Y:S02]  /*3070*/  UIADD3 UR14, UR14, -0x1, URZ ;  /* 0xffffffff0e0e7890 */ /* 0x000fe4000fffe03f */
[----:B------:R-:W-:Y:S02]  /*3080*/  USEL UR16, UR16, URZ, UP1 ;  /* 0x0000003f10107287 */ /* 0x000fe40008800000 */
[----:B------:R-:W-:Y:S01]  /*3090*/  LOP3.LUT R229, R229, UR7, RZ, 0x3c, !PT ;  /* 0x00000007e5e57c12 */ /* 0x000fe2000f8e3cff */
[----:B------:R-:W-:Y:S01]  /*30a0*/  USEL UR17, UR17, URZ, UP2 ;  /* 0x0000003f11117287 */ /* 0x000fe20009000000 */
[----:B------:R-:W-:Y:S01]  /*30b0*/  UMOV UR7, 0x1 ;  /* 0x0000000100077882 */ /* 0x000fe20000000000 */
[----:B------:R-:W-:Y:S10]  /*30c0*/  @P1 BRA `(.L_x_25) ;  /* 0xffffffec00341947 */ /* 0x000ff4000383ffff */
.L_x_17:
[----:B-----5:R1:W-:Y:S04]  /*30d0*/  STL [R1+0x88], R0 ;  /* 0x0000880001007387 */ /* 0x0203e80000100800 */
[----:B-1----:R-:W2:Y:S04]  /*30e0*/  LDL.LU R0, [R1+0x74] ;  /* 0x0000740001007983 */ /* 0x002ea80000300800 */
[----:B--2---:R1:W-:Y:S04]  /*30f0*/  STL [R1+0x74], R0 ;  /* 0x0000740001007387 */ /* 0x0043e80000100800 */
        /* <DEDUP_REMOVED lines=49> */
[----:B------:R1:W5:Y:S01]  /*3410*/  LDL.LU R229, [R1+0xc] ;  /* 0x00000c0001e57983 */ /* 0x0003620000300800 */
[----:B------:R-:W-:-:S04]  /*3420*/  UISETP.NE.AND UP0, UPT, UR6, URZ, UPT ;  /* 0x0000003f0600728c */ /* 0x000fc8000bf05270 */
[----:B------:R-:W-:-:S06]  /*3430*/  USEL UR6, URZ, 0x1, !UP0 ;  /* 0x000000013f067887 */ /* 0x000fcc000c000000 */
[----:B------:R-:W-:Y:S01]  /*3440*/  ISETP.NE.AND P1, PT, RZ, UR6, PT ;  /* 0x00000006ff007c0c */ /* 0x000fe2000bf25270 */
[----:B--2---:R2:W-:Y:S04]  /*3450*/  STL [R1+0x10], R0 ;  /* 0x0000100001007387 */ /* 0x0045e80000100800 */
[----:B------:R1:W5:Y:S04]  /*3460*/  LDL.LU R153, [R1+0x8] ;  /* 0x0000080001997983 */ /* 0x0003680000300800 */
[----:B0-----:R1:W5:Y:S04]  /*3470*/  LDL.LU R152, [R1+0x4] ;  /* 0x0000040001987983 */ /* 0x0013680000300800 */
[----:B--2---:R1:W5:Y:S01]  /*3480*/  LDL.LU R0, [R1] ;  /* 0x0000000001007983 */ /* 0x0043620000300800 */
[----:B------:R-:W-:Y:S05]  /*3490*/  @!P1 BRA `(.L_x_26) ;  /* 0x0000000c00b49947 */ /* 0x000fea0003800000 */
[----:B------:R-:W-:Y:S01]  /*34a0*/  FADD R227, R25, R227 ;  /* 0x000000e319e37221 */ /* 0x000fe20000000000 */
[----:B------:R-:W-:-:S04]  /*34b0*/  FADD R228, R24, R228 ;  /* 0x000000e418e47221 */ /* 0x000fc80000000000 */
[----:B------:R0:W-:Y:S04]  /*34c0*/  STL [R1+0x90], R227 ;  /* 0x000090e301007387 */ /* 0x0001e80000100800 */
[----:B0-----:R-:W2:Y:S04]  /*34d0*/  LDL.LU R227, [R1+0x88] ;  /* 0x0000880001e37983 */ /* 0x001ea80000300800 */
[----:B--2---:R0:W-:Y:S04]  /*34e0*/  STL [R1+0x94], R227 ;  /* 0x000094e301007387 */ /* 0x0041e80000100800 */
        /* <DEDUP_REMOVED lines=50> */
[----:B0-----:R-:W2:Y:S01]  /*3810*/  LDL.LU R227, [R1+0x10] ;  /* 0x0000100001e37983 */ /* 0x001ea20000300800 */
[----:B------:R-:W-:Y:S01]  /*3820*/  FADD R226, R26, R226 ;  /* 0x000000e21ae27221 */ /* 0x000fe20000000000 */
        /* <DEDUP_REMOVED lines=94> */
[----:B-----5:R-:W-:Y:S01]  /*3e10*/  FADD R0, R121, R0 ;  /* 0x0000000079007221 */ /* 0x020fe20000000000 */
[----:B------:R-:W-:Y:S01]  /*3e20*/  FADD R152, R122, R152 ;  /* 0x000000987a987221 */ /* 0x000fe20000000000 */
[----:B------:R-:W-:Y:S01]  /*3e30*/  FADD R153, R123, R153 ;  /* 0x000000997b997221 */ /* 0x000fe20000000000 */
[----:B------:R-:W-:Y:S01]  /*3e40*/  FADD R229, R124, R229 ;  /* 0x000000e57ce57221 */ /* 0x000fe20000000000 */
[----:B--2---:R-:W-:-:S05]  /*3e50*/  FADD R227, R125, R227 ;  /* 0x000000e37de37221 */ /* 0x004fca0000000000 */
[----:B------:R0:W-:Y:S04]  /*3e60*/  STL [R1+0x10], R227 ;  /* 0x000010e301007387 */ /* 0x0001e80000100800 */
[----:B0-----:R-:W2:Y:S02]  /*3e70*/  LDL.LU R227, [R1+0xf8] ;  /* 0x0000f80001e37983 */ /* 0x001ea40000300800 */
        /* <DEDUP_REMOVED lines=77> */
[----:B0-----:R0:W5:Y:S01]  /*4350*/  LDL.LU R227, [R1+0x90] ;  /* 0x0000900001e37983 */ /* 0x0011620000300800 */
[----:B------:R-:W-:Y:S02]  /*4360*/  WARPGROUP.DEPBAR.LE gsb0, 0x0 ;  /* 0x00008000000079c5 */ /* 0x000fe40000010000 */
.L_x_26:
[----:B------:R2:W-:Y:S01]  /*4370*/  STL [R1+0x98], R3 ;  /* 0x0000980301007387 */ /* 0x0005e20000100800 */
[----:B------:R-:W3:Y:S01]  /*4380*/  LDC R28, c[0x0][0x288] ;  /* 0x0000a200ff1c7b82 */ /* 0x000ee20000000800 */
[----:B------:R-:W-:Y:S02]  /*4390*/  UIADD3 UR9, UR12, UR5, URZ ;  /* 0x000000050c097290 */ /* 0x000fe4000fffe03f */
[----:B------:R-:W-:Y:S01]  /*43a0*/  USHF.R.S32.HI UR10, URZ, 0x1f, UR23 ;  /* 0x0000001f3f0a7899 */ /* 0x000fe20008011417 */
[----:B------:R-:W-:Y:S01]  /*43b0*/  ULDC.64 UR14, c[0x0][0x6d0] ;  /* 0x0001b400000e7ab9 */ /* 0x000fe20000000a00 */
[----:B------:R-:W-:Y:S01]  /*43c0*/  ULDC UR11, c[0x0][0x284] ;  /* 0x0000a100000b7ab9 */ /* 0x000fe20000000800 */
[----:B--2---:R-:W2:Y:S04]  /*43d0*/  LDL.LU R3, [R1+0x8c] ;  /* 0x00008c0001037983 */ /* 0x004ea80000300800 */
[----:B------:R4:W-:Y:S04]  /*43e0*/  STL [R1+0x94], R2 ;  /* 0x0000940201007387 */ /* 0x0009e80000100800 */
[----:B-----5:R1:W-:Y:S01]  /*43f0*/  STL [R1+0x90], R0 ;  /* 0x0000900001007387 */ /* 0x0203e20000100800 */
[----:B----4-:R-:W4:Y:S03]  /*4400*/  S2R R2, SR_TID.X ;  /* 0x0000000000027919 */ /* 0x010f260000002100 */
[----:B-1----:R-:W3:Y:S01]  /*4410*/  LDL R0, [R1+0x84] ;  /* 0x0000840001007983 */ /* 0x002ee20000100800 */
[----:B------:R-:W-:-:S02]  /*4420*/  UISETP.GT.U32.AND UP0, UPT, UR9, 0x4, UPT ;  /* 0x000000040900788c */ /* 0x000fc4000bf04070 */
[----:B------:R-:W-:Y:S01]  /*4430*/  UISETP.GE.U32.AND UP1, UPT, UR12, 0x5, UPT ;  /* 0x000000050c00788c */ /* 0x000fe2000bf26070 */
[----:B----4-:R-:W-:Y:S02]  /*4440*/  LOP3.LUT R24, R2, 0x60, RZ, 0xc0, !PT ;  /* 0x0000006002187812 */ /* 0x010fe400078ec0ff */
[----:B------:R-:W-:Y:S02]  /*4450*/  SHF.R.U32.HI R25, RZ, 0x2, R2 ;  /* 0x00000002ff197819 */ /* 0x000fe40000011602 */
[----:B------:R-:W-:Y:S02]  /*4460*/  SHF.R.U32.HI R24, RZ, 0x5, R24 ;  /* 0x00000005ff187819 */ /* 0x000fe40000011618 */
[----:B------:R-:W-:-:S03]  /*4470*/  LOP3.LUT R25, R25, 0x7, RZ, 0xc0, !PT ;  /* 0x0000000719197812 */ /* 0x000fc600078ec0ff */
[C---:B------:R-:W-:Y:S02]  /*4480*/  IMAD.SHL.U32 R26, R24.reuse, 0x10, RZ ;  /* 0x00000010181a7824 */ /* 0x040fe400078e00ff */
[--C-:B------:R-:W-:Y:S01]  /*4490*/  IMAD R27, R24, -0x10, -R25.reuse ;  /* 0xfffffff0181b7824 */ /* 0x100fe200078e0a19 */
[--C-:B------:R-:W-:Y:S02]  /*44a0*/  SHF.R.U32.HI R24, RZ, 0x7, R2.reuse ;  /* 0x00000007ff187819 */ /* 0x100fe40000011602 */
[----:B------:R-:W-:Y:S02]  /*44b0*/  LOP3.LUT R25, R26, 0xfffffff0, R25, 0xe2, !PT ;  /* 0xfffffff01a197812 */ /* 0x000fe400078ee219 */
[----:B------:R-:W-:Y:S02]  /*44c0*/  LOP3.LUT R24, R24, 0x1, RZ, 0xc0, !PT ;  /* 0x0000000118187812 */ /* 0x000fe400078ec0ff */
[----:B------:R-:W-:-:S03]  /*44d0*/  SHF.R.U32.HI R26, RZ, 0x1, R2 ;  /* 0x00000001ff1a7819 */ /* 0x000fc60000011602 */
[----:B------:R-:W-:Y:S01]  /*44e0*/  IMAD R27, R24, -0x40, R27 ;  /* 0xffffffc0181b7824 */ /* 0x000fe200078e021b */
[----:B------:R-:W-:Y:S02]  /*44f0*/  LOP3.LUT R24, R2, 0x3, RZ, 0xc0, !PT ;  /* 0x0000000302187812 */ /* 0x000fe400078ec0ff */
[----:B------:R-:W-:Y:S01]  /*4500*/  LOP3.LUT R25, R25, 0x40, R26, 0xf8, !PT ;  /* 0x0000004019197812 */ /* 0x000fe200078ef81a */
[----:B--2---:R-:W-:Y:S02]  /*4510*/  IMAD.SHL.U32 R52, R3, 0x80, RZ ;  /* 0x0000008003347824 */ /* 0x004fe400078e00ff */
[----:B------:R1:W5:Y:S01]  /*4520*/  LDL.LU R3, [R1+0x98] ;  /* 0x0000980001037983 */ /* 0x0003620000300800 */
[----:B------:R-:W-:Y:S02]  /*4530*/  UIMAD UR5, UR10, UR14, URZ ;  /* 0x0000000e0a0572a4 */ /* 0x000fe4000f8e023f */
[----:B------:R-:W-:Y:S01]  /*4540*/  IMAD.U32 R37, RZ, RZ, UR14 ;  /* 0x0000000eff257e24 */ /* 0x000fe2000f8e00ff */
[----:B------:R-:W-:Y:S01]  /*4550*/  LOP3.LUT R34, R25, R52, RZ, 0xfc, !PT ;  /* 0x0000003419227212 */ /* 0x000fe200078efcff */
[----:B------:R1:W5:Y:S01]  /*4560*/  LDL.LU R2, [R1+0x94] ;  /* 0x0000940001027983 */ /* 0x0003620000300800 */
[----:B------:R-:W-:-:S02]  /*4570*/  UISETP.LT.U32.AND UP0, UPT, UR12, 0x5, UP0 ;  /* 0x000000050c00788c */ /* 0x000fc40008701070 */
[----:B------:R-:W-:Y:S01]  /*4580*/  UIMAD UR8, UR23, UR15, UR5 ;  /* 0x0000000f170872a4 */ /* 0x000fe2000f8e0205 */
[----:B------:R-:W-:Y:S01]  /*4590*/  SHF.R.S32.HI R35, RZ, 0x1f, R34 ;  /* 0x0000001fff237819 */ /* 0x000fe20000011422 */
[----:B------:R-:W-:Y:S01]  /*45a0*/  UIMAD.WIDE.U32 UR6, UR9, -0x33333333, URZ ;  /* 0xcccccccd090678a5 */ /* 0x000fe2000f8e003f */
[----:B---3--:R-:W-:Y:S02]  /*45b0*/  IMAD.SHL.U32 R53, R0, 0x100, RZ ;  /* 0x0000010000357824 */ /* 0x008fe400078e00ff */
[----:B------:R1:W5:Y:S03]  /*45c0*/  LDL.LU R0, [R1+0x90] ;  /* 0x0000900001007983 */ /* 0x0003660000300800 */
[----:B------:R-:W-:-:S04]  /*45d0*/  ISETP.GE.AND P1, PT, R53, R28, PT ;  /* 0x0000001c3500720c */ /* 0x000fc80003f26270 */
[----:B------:R-:W-:Y:S01]  /*45e0*/  ISETP.GE.OR P1, PT, R52, UR11, P1 ;  /* 0x0000000b34007c0c */ /* 0x000fe20008f26670 */
[----:B------:R-:W-:Y:S01]  /*45f0*/  USEL UR5, URZ, 0x1, !UP0 ;  /* 0x000000013f057887 */ /* 0x000fe2000c000000 */
[----:B------:R-:W-:Y:S01]  /*4600*/  IMAD.WIDE.U32 R36, R37, UR23, R34 ;  /* 0x0000001725247c25 */ /* 0x000fe2000f8e0022 */
[----:B------:R-:W-:Y:S02]  /*4610*/  USHF.R.U32.HI UR6, URZ, 0x2, UR7 ;  /* 0x000000023f067899 */ /* 0x000fe40008011607 */
[----:B------:R-:W-:Y:S01]  /*4620*/  ULOP3.LUT UR4, UR4, UR5, URZ, 0x3c, !UPT ;  /* 0x0000000504047292 */ /* 0x000fe2000f8e3c3f */
[----:B------:R-:W-:Y:S01]  /*4630*/  IMAD R24, R24, -0x2, R28 ;  /* 0xfffffffe18187824 */ /* 0x000fe200078e021c */
[----:B------:R-:W-:Y:S01]  /*4640*/  UIMAD UR5, UR6, -0x5, UR9 ;  /* 0xfffffffb060578a4 */ /* 0x000fe2000f8e0209 */
[----:B------:R-:W-:Y:S01]  /*4650*/  VIADD R37, R37, UR8 ;  /* 0x0000000825257c36 */ /* 0x000fe20008000000 */
[----:B------:R-:W-:Y:S01]  /*4660*/  @UP1 ULOP3.LUT UR4, UR4, 0x1, UR6, 0x78, !UPT ;  /* 0x0000000104041892 */ /* 0x000fe2000f8e7806 */
[----:B------:R-:W-:Y:S01]  /*4670*/  IADD3 R52, -R52, UR11, R27 ;  /* 0x0000000b34347c10 */ /* 0x000fe2000fffe11b */
[----:B------:R-:W-:-:S02]  /*4680*/  WARPGROUP.DEPBAR.LE gsb0, 0x0 ;  /* 0x00008000000079c5 */ /* 0x000fc40000010000 */
[----:B------:R-:W-:Y:S02]  /*4690*/  IMAD.IADD R53, R24, 0x1, -R53 ;  /* 0x0000000118357824 */ /* 0x000fe400078e0a35 */
[----:B------:R-:W-:Y:S01]  /*46a0*/  IMAD.MOV.U32 R59, RZ, RZ, -0x1 ;  /* 0xffffffffff3b7424 */ /* 0x000fe200078e00ff */
[----:B-1----:R-:W-:Y:S06]  /*46b0*/  @P1 BRA `(.L_x_27) ;  /* 0x000000b000ac1947 */ /* 0x002fec0003800000 */
[----:B-----5:R1:W-:Y:S01]  /*46c0*/  STL [R1+0x94], R2 ;  /* 0x0000940201007387 */ /* 0x0203e20000100800 */
[----:B------:R-:W2:Y:S03]  /*46d0*/  LDC.64 R32, c[0x0][0x6c8] ;  /* 0x0001b200ff207b82 */ /* 0x000ea60000000a00 */
[----:B-1----:R-:W3:Y:S04]  /*46e0*/  LDL.LU R2, [R1+0x84] ;  /* 0x0000840001027983 */ /* 0x002ee80000300800 */
[----:B------:R1:W-:Y:S02]  /*46f0*/  STL [R1+0x90], R0 ;  /* 0x0000900001007387 */ /* 0x0003e40000100800 */
[----:B-1----:R-:W1:Y:S02]  /*4700*/  S2R R0, SR_TID.X ;  /* 0x0000000000007919 */ /* 0x002e640000002100 */
[----:B-1----:R-:W-:Y:S01]  /*4710*/  SHF.L.U32 R55, R0, 0x1, RZ ;  /* 0x0000000100377819 */ /* 0x002fe200000006ff */
[----:B---3--:R-:W-:-:S02]  /*4720*/  IMAD.WIDE R24, R2, 0x100, RZ ;  /* 0x0000010002187825 */ /* 0x008fc400078e02ff */
[----:B------:R1:W5:Y:S04]  /*4730*/  LDL.LU R2, [R1+0x94] ;  /* 0x0000940001027983 */ /* 0x0003680000300800 */
[----:B------:R1:W5:Y:S01]  /*4740*/  LDL.LU R0, [R1+0x90] ;  /* 0x0000900001007983 */ /* 0x0003620000300800 */
[----:B------:R-:W-:Y:S01]  /*4750*/  FSETP.NEU.AND P3, PT, RZ, UR20, PT ;  /* 0x00000014ff007c0b */ /* 0x000fe2000bf6d000 */
[----:B--2---:R-:W-:Y:S01]  /*4760*/  IMAD R26, R25, R32, RZ ;  /* 0x00000020191a7224 */ /* 0x004fe200078e02ff */
[----:B------:R-:W-:Y:S01]  /*4770*/  LOP3.LUT R55, R24, 0x6, R55, 0xf8, !PT ;  /* 0x0000000618377812 */ /* 0x000fe200078ef837 */
[----:B------:R-:W-:Y:S01]  /*4780*/  BSSY B0, `(.L_x_27) ;  /* 0x0000b1e000007945 */ /* 0x000fe20003800000 */
[----:B------:R-:W-:-:S03]  /*4790*/  ISETP.GT.AND P1, PT, R53, RZ, PT ;  /* 0x000000ff3500720c */ /* 0x000fc60003f24270 */
[----:B------:R-:W-:Y:S01]  /*47a0*/  IMAD.WIDE.U32 R36, R55, R32, R36 ;  /* 0x0000002037247225 */ /* 0x000fe200078e0024 */
[----:B------:R-:W-:-:S03]  /*47b0*/  ISETP.GT.AND P2, PT, R52, RZ, P1 ;  /* 0x000000ff3400720c */ /* 0x000fc60000f44270 */
[----:B------:R-:W-:-:S04]  /*47c0*/  IMAD R27, R55, R33, R26 ;  /* 0x00000021371b7224 */ /* 0x000fc800078e021a */
[----:B------:R-:W-:Y:S01]  /*47d0*/  IMAD.IADD R41, R37, 0x1, R27 ;  /* 0x0000000125297824 */ /* 0x000fe200078e021b */
[----:B-1----:R-:W-:Y:S06]  /*47e0*/  @!P3 BRA `(.L_x_28) ;  /* 0x00000088009cb947 */ /* 0x002fec0003800000 */
[----:B------:R-:W1:Y:S01]  /*47f0*/  LDC.64 R30, c[0x0][0x6b0] ;  /* 0x0001ac00ff1e7b82 */ /* 0x000e620000000a00 */
[----:B------:R-:W-:Y:S01]  /*4800*/  ULDC.64 UR8, c[0x0][0x6b8] ;  /* 0x0001ae0000087ab9 */ /* 0x000fe20000000a00 */
[----:B------:R-:W-:Y:S01]  /*4810*/  ULDC.64 UR14, c[0x0][0x6c0] ;  /* 0x0001b000000e7ab9 */ /* 0x000fe20000000a00 */
[----:B------:R-:W-:Y:S02]  /*4820*/  UIMAD UR6, UR10, UR8, URZ ;  /* 0x000000080a0672a4 */ /* 0x000fe4000f8e023f */
[----:B------:R-:W-:Y:S01]  /*4830*/  IMAD.U32 R54, RZ, RZ, UR8 ;  /* 0x00000008ff367e24 */ /* 0x000fe2000f8e00ff */
[----:B------:R-:W-:Y:S01]  /*4840*/  ULDC.64 UR10, c[0x0][0x6a8] ;  /* 0x0001aa00000a7ab9 */ /* 0x000fe20000000a00 */
[----:B------:R-:W-:Y:S02]  /*4850*/  UIMAD UR6, UR23, UR9, UR6 ;  /* 0x00000009170672a4 */ /* 0x000fe4000f8e0206 */
[----:B------:R-:W-:Y:S01]  /*4860*/  IMAD.WIDE.U32 R28, R54, UR23, R34 ;  /* 0x00000017361c7c25 */ /* 0x000fe2000f8e0022 */
[----:B------:R-:W2:Y:S03]  /*4870*/  LDC.64 R46, c[0x0][0x6b0] ;  /* 0x0001ac00ff2e7b82 */ /* 0x000ea60000000a00 */
[----:B------:R-:W-:-:S02]  /*4880*/  IMAD.MOV.U32 R26, RZ, RZ, R28 ;  /* 0x000000ffff1a7224 */ /* 0x000fc400078e001c */
[----:B------:R-:W-:Y:S02]  /*4890*/  VIADD R27, R29, UR6 ;  /* 0x000000061d1b7c36 */ /* 0x000fe40008000000 */
[----:B-1----:R-:W-:-:S04]  /*48a0*/  IMAD R24, R25, R30, RZ ;  /* 0x0000001e19187224 */ /* 0x002fc800078e02ff */
[C---:B------:R-:W-:Y:S02]  /*48b0*/  IMAD R57, R55.reuse, R31, R24 ;  /* 0x0000001f37397224 */ /* 0x040fe400078e0218 */
[----:B------:R-:W-:-:S04]  /*48c0*/  IMAD.WIDE.U32 R24, R55, R30, R26 ;  /* 0x0000001e37187225 */ /* 0x000fc800078e001a */
[----:B------:R-:W-:Y:S01]  /*48d0*/  IMAD.IADD R25, R25, 0x1, R57 ;  /* 0x0000000119197824 */ /* 0x000fe200078e0239 */
[----:B------:R-:W-:-:S04]  /*48e0*/  LEA R38, P3, R24, UR10, 0x2 ;  /* 0x0000000a18267c11 */ /* 0x000fc8000f8610ff */
[----:B------:R-:W-:-:S05]  /*48f0*/  LEA.HI.X R39, R24, UR11, R25, 0x2, P3 ;  /* 0x0000000b18277c11 */ /* 0x000fca00098f1419 */
[----:B------:R-:W3:Y:S01]  /*4900*/  @P2 LDG.E.LTC128B R44, desc[UR18][R38.64] ;  /* 0x00000012262c2981 */ /* 0x000ee2000c1e1920 */
[C---:B------:R-:W-:Y:S01]  /*4910*/  LEA R24, P3, R36.reuse, UR14, 0x2 ;  /* 0x0000000e24187c11 */ /* 0x040fe2000f8610ff */
[----:B------:R-:W-:Y:S03]  /*4920*/  BSSY B1, `(.L_x_29) ;  /* 0x0000014000017945 */ /* 0x000fe60003800000 */
[----:B------:R-:W-:Y:S01]  /*4930*/  LEA.HI.X R25, R36, UR15, R41, 0x2, P3 ;  /* 0x0000000f24197c11 */ /* 0x000fe200098f1429 */
[----:B------:R-:W-:Y:S01]  /*4940*/  IMAD.WIDE.U32 R40, R55, R30, R34 ;  /* 0x0000001e37287225 */ /* 0x000fe200078e0022 */
[----:B------:R-:W-:-:S03]  /*4950*/  ISETP.GT.AND P3, PT, R53, 0x1, PT ;  /* 0x000000013500780c */ /* 0x000fc60003f64270 */
[----:B------:R-:W-:Y:S01]  /*4960*/  IMAD.IADD R41, R57, 0x1, R41 ;  /* 0x0000000139297824 */ /* 0x000fe200078e0229 */
[----:B------:R-:W-:Y:S01]  /*4970*/  ISETP.GT.AND P4, PT, R52, RZ, P3 ;  /* 0x000000ff3400720c */ /* 0x000fe20001f84270 */
[----:B------:R-:W-:-:S04]  /*4980*/  IMAD.WIDE.U32 R40, R54, UR23, R40 ;  /* 0x0000001736287c25 */ /* 0x000fc8000f8e0028 */
[----:B---3--:R-:W-:-:S04]  /*4990*/  FMUL R37, R44, UR20 ;  /* 0x000000142c257c20 */ /* 0x008fc80008400000 */
[----:B------:R-:W-:Y:S01]  /*49a0*/  FFMA R45, R228, UR21, R37 ;  /* 0x00000015e42d7c23 */ /* 0x000fe20008000025 */
[----:B--2---:R-:W-:-:S04]  /*49b0*/  IMAD.WIDE.U32 R36, R55, R30, R46 ;  /* 0x0000001e37247225 */ /* 0x004fc800078e002e */
[----:B------:R-:W-:Y:S01]  /*49c0*/  IMAD.IADD R49, R57, 0x1, R37 ;  /* 0x0000000139317824 */ /* 0x000fe200078e0225 */
[----:B------:R-:W-:Y:S01]  /*49d0*/  IADD3 R39, P6, R28, R36, RZ ;  /* 0x000000241c277210 */ /* 0x000fe20007fde0ff */
[----:B------:R1:W-:Y:S01]  /*49e0*/  @P2 STG.E desc[UR18][R24.64], R45 ;  /* 0x0000002d18002986 */ /* 0x0003e2000c101912 */
[----:B------:R-:W-:-:S03]  /*49f0*/  LEA R38, P2, R32, R24, 0x2 ;  /* 0x0000001820267211 */ /* 0x000fc600078410ff */
[----:B------:R-:W-:Y:S01]  /*4a00*/  IMAD.X R48, R49, 0x1, R27, P6 ;  /* 0x0000000131307824 */ /* 0x000fe200030e061b */
[----:B------:R-:W-:-:S04]  /*4a10*/  LEA R42, P6, R39, UR10, 0x2 ;  /* 0x0000000a272a7c11 */ /* 0x000fc8000f8c10ff */
[----:B------:R-:W-:Y:S02]  /*4a20*/  LEA.HI.X R43, R39, UR11, R48, 0x2, P6 ;  /* 0x0000000b272b7c11 */ /* 0x000fe4000b0f1430 */
[----:B------:R-:W-:Y:S01]  /*4a30*/  MOV R48, R44 ;  /* 0x0000002c00307202 */ /* 0x000fe20000000f00 */
[----:B-1----:R-:W-:Y:S06]  /*4a40*/  @!P4 BRA `(.L_x_30) ;  /* 0x000000000004c947 */ /* 0x002fec0003800000 */
[----:B------:R1:W5:Y:S02]  /*4a50*/  LDG.E.LTC128B R48, desc[UR18][R42.64] ;  /* 0x000000122a307981 */ /* 0x000364000c1e1920 */
.L_x_30:
[----:B------:R-:W-:Y:S05]  /*4a60*/  BSYNC B1 ;  /* 0x0000000000017941 */ /* 0x000fea0003800000 */
.L_x_29:
[----:B-----5:R-:W-:Y:S01]  /*4a70*/  FMUL R50, R48, UR20 ;  /* 0x0000001430327c20 */ /* 0x020fe20008400000 */
[----:B------:R-:W-:Y:S01]  /*4a80*/  LEA.HI.X R39, R32, R25, R33, 0x2, P2 ;  /* 0x0000001920277211 */ /* 0x000fe200010f1421 */
[----:B------:R-:W-:Y:S01]  /*4a90*/  VIADD R41, R41, UR6 ;  /* 0x0000000629297c36 */ /* 0x000fe20008000000 */
[----:B------:R-:W-:Y:S01]  /*4aa0*/  ISETP.GT.AND P1, PT, R52, 0x8, P1 ;  /* 0x000000083400780c */ /* 0x000fe20000f24270 */
[----:B------:R-:W-:Y:S01]  /*4ab0*/  FFMA R227, R227, UR21, R50 ;  /* 0x00000015e3e37c23 */ /* 0x000fe20008000032 */
[----:B------:R-:W-:Y:S01]  /*4ac0*/  LEA R44, P2, R40, UR10, 0x2 ;  /* 0x0000000a282c7c11 */ /* 0x000fe2000f8410ff */
[----:B------:R-:W-:Y:S01]  /*4ad0*/  BSSY B1, `(.L_x_31) ;  /* 0x0000006000017945 */ /* 0x000fe20003800000 */
[----:B-1----:R-:W-:Y:S02]  /*4ae0*/  IADD3 R42, P6, R34, R36, RZ ;  /* 0x00000024222a7210 */ /* 0x002fe40007fde0ff */
[----:B------:R1:W-:Y:S01]  /*4af0*/  @P4 STG.E desc[UR18][R38.64], R227 ;  /* 0x000000e326004986 */ /* 0x0003e2000c101912 */
[----:B------:R-:W-:-:S06]  /*4b00*/  LEA.HI.X R45, R40, UR11, R41, 0x2, P2 ;  /* 0x0000000b282d7c11 */ /* 0x000fcc00090f1429 */
[----:B------:R-:W-:Y:S05]  /*4b10*/  @!P1 BRA `(.L_x_32) ;  /* 0x0000000000049947 */ /* 0x000fea0003800000 */
[----:B------:R2:W5:Y:S02]  /*4b20*/  LDG.E.LTC128B R48, desc[UR18][R44.64+0x20] ;  /* 0x000020122c307981 */ /* 0x000564000c1e1920 */
.L_x_32:
[----:B------:R-:W-:Y:S05]  /*4b30*/  BSYNC B1 ;  /* 0x0000000000017941 */ /* 0x000fea0003800000 */
.L_x_31:
[----:B-----5:R-:W-:Y:S01]  /*4b40*/  FMUL R41, R48, UR20 ;  /* 0x0000001430297c20 */ /* 0x020fe20008400000 */
[----:B------:R-:W-:Y:S01]  /*4b50*/  ISETP.GT.AND P3, PT, R52, 0x8, P3 ;  /* 0x000000083400780c */ /* 0x000fe20001f64270 */
[--C-:B------:R-:W-:Y:S01]  /*4b60*/  IMAD.MOV.U32 R37, RZ, RZ, R49.reuse ;  /* 0x000000ffff257224 */ /* 0x100fe200078e0031 */
[----:B------:R-:W-:Y:S01]  /*4b70*/  ISETP.GT.AND P2, PT, R53, 0x8, PT ;  /* 0x000000083500780c */ /* 0x000fe20003f44270 */
[----:B------:R-:W-:Y:S02]  /*4b80*/  IMAD.X R43, R35, 0x1, R49, P6 ;  /* 0x00000001232b7824 */ /* 0x000fe400030e0631 */
[----:B--2---:R-:W-:Y:S01]  /*4b90*/  FFMA R45, R226, UR21, R41 ;  /* 0x00000015e22d7c23 */ /* 0x004fe20008000029 */
[----:B------:R-:W-:Y:S01]  /*4ba0*/  IMAD.WIDE.U32 R36, R30, 0x7, R36 ;  /* 0x000000071e247825 */ /* 0x000fe200078e0024 */
[----:B------:R-:W-:Y:S01]  /*4bb0*/  BSSY B1, `(.L_x_33) ;  /* 0x000000d000017945 */ /* 0x000fe20003800000 */
[----:B------:R-:W-:Y:S02]  /*4bc0*/  ISETP.GT.AND P4, PT, R52, RZ, P2 ;  /* 0x000000ff3400720c */ /* 0x000fe40001784270 */
[----:B------:R-:W-:Y:S01]  /*4bd0*/  IMAD.WIDE.U32 R42, R54, UR23, R42 ;  /* 0x00000017362a7c25 */ /* 0x000fe2000f8e002a */
[----:B------:R2:W-:Y:S01]  /*4be0*/  @P1 STG.E desc[UR18][R24.64+0x20], R45 ;  /* 0x0000202d18001986 */ /* 0x0005e2000c101912 */
[----:B------:R-:W-:-:S02]  /*4bf0*/  IADD3 R41, P6, R28, R36, RZ ;  /* 0x000000241c297210 */ /* 0x000fc40007fde0ff */
[----:B------:R-:W-:Y:S02]  /*4c00*/  IMAD R56, R31, 0x7, RZ ;  /* 0x000000071f387824 */ /* 0x000fe400078e02ff */
[----:B------:R-:W-:Y:S02]  /*4c10*/  VIADD R43, R43, UR6 ;  /* 0x000000062b2b7c36 */ /* 0x000fe40008000000 */
[----:B------:R-:W-:Y:S01]  /*4c20*/  IMAD.IADD R44, R37, 0x1, R56 ;  /* 0x00000001252c7824 */ /* 0x000fe200078e0238 */
[----:B--2---:R-:W-:-:S04]  /*4c30*/  LEA R24, P1, R42, UR10, 0x2 ;  /* 0x0000000a2a187c11 */ /* 0x004fc8000f8210ff */
[----:B------:R-:W-:Y:S01]  /*4c40*/  LEA.HI.X R25, R42, UR11, R43, 0x2, P1 ;  /* 0x0000000b2a197c11 */ /* 0x000fe200088f142b */
[----:B------:R-:W-:Y:S01]  /*4c50*/  IMAD.X R42, R44, 0x1, R27, P6 ;  /* 0x000000012c2a7824 */ /* 0x000fe200030e061b */
[----:B------:R-:W-:Y:S07]  /*4c60*/  @!P3 BRA `(.L_x_34) ;  /* 0x000000000004b947 */ /* 0x000fee0003800000 */
[----:B------:R2:W5:Y:S02]  /*4c70*/  LDG.E.LTC128B R48, desc[UR18][R24.64+0x20] ;  /* 0x0000201218307981 */ /* 0x000564000c1e1920 */
.L_x_34:
[----:B------:R-:W-:Y:S05]  /*4c80*/  BSYNC B1 ;  /* 0x0000000000017941 */ /* 0x000fea0003800000 */
.L_x_33:
[----:B-----5:R-:W-:Y:S01]  /*4c90*/  FMUL R40, R48, UR20 ;  /* 0x0000001430287c20 */ /* 0x020fe20008400000 */
[----:B--2---:R-:W-:Y:S01]  /*4ca0*/  LEA R24, P1, R41, UR10, 0x2 ;  /* 0x0000000a29187c11 */ /* 0x004fe2000f8210ff */
[----:B------:R-:W-:Y:S02]  /*4cb0*/  IMAD.MOV.U32 R49, RZ, RZ, R48 ;  /* 0x000000ffff317224 */ /* 0x000fe400078e0030 */
[----:B------:R-:W-:Y:S01]  /*4cc0*/  FFMA R225, R225, UR21, R40 ;  /* 0x00000015e1e17c23 */ /* 0x000fe20008000028 */
[----:B------:R-:W-:-:S04]  /*4cd0*/  LEA.HI.X R25, R41, UR11, R42, 0x2, P1 ;  /* 0x0000000b29197c11 */ /* 0x000fc800088f142a */
[----:B------:R1:W-:Y:S04]  /*4ce0*/  @P3 STG.E desc[UR18][R38.64+0x20], R225 ;  /* 0x000020e126003986 */ /* 0x0003e8000c101912 */
[----:B------:R2:W3:Y:S01]  /*4cf0*/  @P4 LDG.E.LTC128B R49, desc[UR18][R24.64] ;  /* 0x0000001218314981 */ /* 0x0004e2000c1e1920 */
[----:B------:R-:W-:Y:S01]  /*4d00*/  IADD3 R36, P3, R36, R30, RZ ;  /* 0x0000001e24247210 */ /* 0x000fe20007f7e0ff */
[----:B------:R-:W-:Y:S01]  /*4d10*/  IMAD R58, R33, 0x1c, RZ ;  /* 0x0000001c213a7824 */ /* 0x000fe200078e02ff */
[----:B------:R-:W-:-:S03]  /*4d20*/  ISETP.GT.AND P1, PT, R53, 0x9, PT ;  /* 0x000000093500780c */ /* 0x000fc60003f24270 */
[----:B------:R-:W-:Y:S01]  /*4d30*/  IMAD.X R37, R44, 0x1, R31, P3 ;  /* 0x000000012c257824 */ /* 0x000fe200018e061f */
[----:B------:R-:W-:Y:S02]  /*4d40*/  IADD3 R41, P3, R36, R28, RZ ;  /* 0x0000001c24297210 */ /* 0x000fe40007f7e0ff */
[----:B------:R-:W-:Y:S01]  /*4d50*/  ISETP.GT.AND P6, PT, R52, RZ, P1 ;  /* 0x000000ff3400720c */ /* 0x000fe20000fc4270 */
[----:B--2---:R-:W-:Y:S01]  /*4d60*/  IMAD.WIDE.U32 R24, R32, 0x1c, R38 ;  /* 0x0000001c20187825 */ /* 0x004fe200078e0026 */
[----:B------:R-:W-:Y:S02]  /*4d70*/  IADD3.X R42, R37, R27, RZ, P3, !PT ;  /* 0x0000001b252a7210 */ /* 0x000fe40001ffe4ff */
[----:B------:R-:W-:Y:S01]  /*4d80*/  LEA R40, P3, R41, UR10, 0x2 ;  /* 0x0000000a29287c11 */ /* 0x000fe2000f8610ff */
[----:B------:R-:W-:-:S03]  /*4d90*/  IMAD.IADD R25, R25, 0x1, R58 ;  /* 0x0000000119197824 */ /* 0x000fc600078e023a */
[----:B------:R-:W-:Y:S01]  /*4da0*/  LEA.HI.X R41, R41, UR11, R42, 0x2, P3 ;  /* 0x0000000b29297c11 */ /* 0x000fe200098f142a */
[----:B---3--:R-:W-:-:S04]  /*4db0*/  FMUL R43, R49, UR20 ;  /* 0x00000014312b7c20 */ /* 0x008fc80008400000 */
[----:B------:R-:W-:-:S05]  /*4dc0*/  FFMA R51, R224, UR21, R43 ;  /* 0x00000015e0337c23 */ /* 0x000fca000800002b */
[----:B------:R2:W-:Y:S04]  /*4dd0*/  @P4 STG.E desc[UR18][R24.64], R51 ;  /* 0x0000003318004986 */ /* 0x0005e8000c101912 */
[----:B------:R3:W4:Y:S01]  /*4de0*/  @P6 LDG.E.LTC128B R49, desc[UR18][R40.64] ;  /* 0x0000001228316981 */ /* 0x000722000c1e1920 */
[----:B------:R-:W-:Y:S01]  /*4df0*/  IMAD.WIDE.U32 R42, R30, 0x7, R46 ;  /* 0x000000071e2a7825 */ /* 0x000fe200078e002e */
[----:B------:R-:W-:Y:S01]  /*4e00*/  SHF.L.U64.HI R33, R32, 0x5, R33 ;  /* 0x0000000520217819 */ /* 0x000fe20000010221 */
[----:B------:R-:W-:Y:S02]  /*4e10*/  BSSY B1, `(.L_x_35) ;  /* 0x0000018000017945 */ /* 0x000fe40003800000 */
[----:B------:R-:W-:Y:S01]  /*4e20*/  IMAD.MOV.U32 R44, RZ, RZ, R42 ;  /* 0x000000ffff2c7224 */ /* 0x000fe200078e002a */
[----:B------:R-:W-:Y:S01]  /*4e30*/  IADD3 R42, P4, R42, R30, RZ ;  /* 0x0000001e2a2a7210 */ /* 0x000fe20007f9e0ff */
[----:B------:R-:W-:-:S02]  /*4e40*/  IMAD.IADD R45, R56, 0x1, R43 ;  /* 0x00000001382d7824 */ /* 0x000fc400078e022b */
[----:B------:R-:W-:Y:S02]  /*4e50*/  IMAD.SHL.U32 R60, R32, 0x20, RZ ;  /* 0x00000020203c7824 */ /* 0x000fe400078e00ff */
[----:B------:R-:W-:Y:S02]  /*4e60*/  IMAD.X R43, R45, 0x1, R31, P4 ;  /* 0x000000012d2b7824 */ /* 0x000fe400020e061f */
[----:B---3--:R-:W-:Y:S01]  /*4e70*/  IMAD.WIDE.U32 R40, R55, R30, R44 ;  /* 0x0000001e37287225 */ /* 0x008fe200078e002c */
[----:B-1----:R-:W-:Y:S02]  /*4e80*/  IADD3 R38, P4, R60, R38, RZ ;  /* 0x000000263c267210 */ /* 0x002fe40007f9e0ff */
[----:B------:R-:W-:-:S03]  /*4e90*/  IADD3 R46, P3, R34, R40, RZ ;  /* 0x00000028222e7210 */ /* 0x000fc60007f7e0ff */
[----:B------:R-:W-:Y:S01]  /*4ea0*/  IMAD.X R39, R33, 0x1, R39, P4 ;  /* 0x0000000121277824 */ /* 0x000fe200020e0627 */
[----:B------:R-:W-:Y:S01]  /*4eb0*/  IADD3.X R47, R35, R57, R41, P3, !PT ;  /* 0x00000039232f7210 */ /* 0x000fe20001ffe429 */
[----:B------:R-:W-:Y:S01]  /*4ec0*/  IMAD.WIDE.U32 R40, R55, R30, R42 ;  /* 0x0000001e37287225 */ /* 0x000fe200078e002a */
[----:B------:R-:W-:-:S03]  /*4ed0*/  ISETP.GT.AND P3, PT, R52, 0x8, P2 ;  /* 0x000000083400780c */ /* 0x000fc60001764270 */
[----:B------:R-:W-:Y:S01]  /*4ee0*/  IMAD.WIDE.U32 R46, R54, UR23, R46 ;  /* 0x00000017362e7c25 */ /* 0x000fe2000f8e002e */
[----:B------:R-:W-:-:S03]  /*4ef0*/  IADD3 R48, P4, R34, R40, RZ ;  /* 0x0000002822307210 */ /* 0x000fc60007f9e0ff */
[----:B------:R-:W-:Y:S01]  /*4f00*/  VIADD R47, R47, UR6 ;  /* 0x000000062f2f7c36 */ /* 0x000fe20008000000 */
[----:B------:R-:W-:-:S04]  /*4f10*/  LEA R50, P2, R46, UR10, 0x2 ;  /* 0x0000000a2e327c11 */ /* 0x000fc8000f8410ff */
[----:B--2---:R-:W-:Y:S01]  /*4f20*/  LEA.HI.X R51, R46, UR11, R47, 0x2, P2 ;  /* 0x0000000b2e337c11 */ /* 0x004fe200090f142f */
[----:B----4-:R-:W-:Y:S01]  /*4f30*/  FMUL R62, R49, UR20 ;  /* 0x00000014313e7c20 */ /* 0x010fe20008400000 */
[----:B------:R-:W-:-:S03]  /*4f40*/  IMAD.MOV.U32 R46, RZ, RZ, R49 ;  /* 0x000000ffff2e7224 */ /* 0x000fc600078e0031 */
[----:B------:R-:W-:-:S05]  /*4f50*/  FFMA R223, R223, UR21, R62 ;  /* 0x00000015dfdf7c23 */ /* 0x000fca000800003e */
[----:B------:R1:W-:Y:S01]  /*4f60*/  @P6 STG.E desc[UR18][R38.64], R223 ;  /* 0x000000df26006986 */ /* 0x0003e2000c101912 */
[----:B------:R-:W-:Y:S05]  /*4f70*/  @!P3 BRA `(.L_x_36) ;  /* 0x000000000004b947 */ /* 0x000fea0003800000 */
[----:B------:R2:W5:Y:S02]  /*4f80*/  LDG.E.LTC128B R46, desc[UR18][R50.64+0x20] ;  /* 0x00002012322e7981 */ /* 0x000564000c1e1920 */
.L_x_36:
[----:B------:R-:W-:Y:S05]  /*4f90*/  BSYNC B1 ;  /* 0x0000000000017941 */ /* 0x000fea0003800000 */
.L_x_35:
[----:B-----5:R-:W-:Y:S01]  /*4fa0*/  FMUL R47, R46, UR20 ;  /* 0x000000142e2f7c20 */ /* 0x020fe20008400000 */
[----:B------:R-:W-:Y:S01]  /*4fb0*/  IADD3.X R49, R35, R57, R41, P4, !PT ;  /* 0x0000003923317210 */ /* 0x000fe200027fe429 */
[----:B------:R-:W-:Y:S01]  /*4fc0*/  IMAD.WIDE.U32 R36, R30, 0x7, R36 ;  /* 0x000000071e247825 */ /* 0x000fe200078e0024 */
[----:B------:R-:W-:-:S03]  /*4fd0*/  ISETP.GT.AND P1, PT, R52, 0x8, P1 ;  /* 0x000000083400780c */ /* 0x000fc60000f24270 */
[----:B--2---:R-:W-:Y:S01]  /*4fe0*/  FFMA R51, R222, UR21, R47 ;  /* 0x00000015de337c23 */ /* 0x004fe2000800002f */
[----:B------:R-:W-:Y:S01]  /*4ff0*/  ISETP.GT.AND P2, PT, R53, 0x10, PT ;  /* 0x000000103500780c */ /* 0x000fe20003f44270 */
[----:B------:R-:W-:Y:S01]  /*5000*/  IMAD.WIDE.U32 R48, R54, UR23, R48 ;  /* 0x0000001736307c25 */ /* 0x000fe2000f8e0030 */
[----:B------:R-:W-:Y:S01]  /*5010*/  IADD3 R41, P6, R28, R36, RZ ;  /* 0x000000241c297210 */ /* 0x000fe20007fde0ff */
[----:B------:R-:W-:Y:S01]  /*5020*/  BSSY B1, `(.L_x_37) ;  /* 0x000000a000017945 */ /* 0x000fe20003800000 */
[----:B------:R2:W-:Y:S01]  /*5030*/  @P3 STG.E desc[UR18][R24.64+0x20], R51 ;  /* 0x0000203318003986 */ /* 0x0005e2000c101912 */
[----:B------:R-:W-:Y:S02]  /*5040*/  ISETP.GT.AND P3, PT, R52, RZ, P2 ;  /* 0x000000ff3400720c */ /* 0x000fe40001764270 */
[----:B------:R-:W-:Y:S01]  /*5050*/  IADD3 R47, R49, UR6, RZ ;  /* 0x00000006312f7c10 */ /* 0x000fe2000fffe0ff */
[----:B------:R-:W-:Y:S01]  /*5060*/  IMAD.IADD R49, R56, 0x1, R37 ;  /* 0x0000000138317824 */ /* 0x000fe200078e0225 */
[----:B--2---:R-:W-:-:S04]  /*5070*/  LEA R24, P4, R48, UR10, 0x2 ;  /* 0x0000000a30187c11 */ /* 0x004fc8000f8810ff */
[----:B------:R-:W-:Y:S01]  /*5080*/  LEA.HI.X R25, R48, UR11, R47, 0x2, P4 ;  /* 0x0000000b30197c11 */ /* 0x000fe2000a0f142f */
[----:B------:R-:W-:Y:S01]  /*5090*/  IMAD.X R48, R49, 0x1, R27, P6 ;  /* 0x0000000131307824 */ /* 0x000fe200030e061b */
[----:B------:R-:W-:Y:S07]  /*50a0*/  @!P1 BRA `(.L_x_38) ;  /* 0x0000000000049947 */ /* 0x000fee0003800000 */
[----:B------:R2:W5:Y:S02]  /*50b0*/  LDG.E.LTC128B R46, desc[UR18][R24.64+0x20] ;  /* 0x00002012182e7981 */ /* 0x000564000c1e1920 */
.L_x_38:
[----:B------:R-:W-:Y:S05]  /*50c0*/  BSYNC B1 ;  /* 0x0000000000017941 */ /* 0x000fea0003800000 */
.L_x_37:
[----:B-----5:R-:W-:Y:S01]  /*50d0*/  FMUL R40, R46, UR20 ;  /* 0x000000142e287c20 */ /* 0x020fe20008400000 */
[----:B--2---:R-:W-:Y:S01]  /*50e0*/  LEA R24, P4, R41, UR10, 0x2 ;  /* 0x0000000a29187c11 */ /* 0x004fe2000f8810ff */
[----:B------:R-:W-:Y:S02]  /*50f0*/  IMAD.MOV.U32 R61, RZ, RZ, R46 ;  /* 0x000000ffff3d7224 */ /* 0x000fe400078e002e */
[----:B------:R-:W-:Y:S01]  /*5100*/  FFMA R221, R221, UR21, R40 ;  /* 0x00000015dddd7c23 */ /* 0x000fe20008000028 */
[----:B------:R-:W-:Y:S01]  /*5110*/  IMAD.MOV.U32 R46, RZ, RZ, R38 ;  /* 0x000000ffff2e7224 */ /* 0x000fe200078e0026 */
[----:B------:R-:W-:Y:S01]  /*5120*/  LEA.HI.X R25, R41, UR11, R48, 0x2, P4 ;  /* 0x0000000b29197c11 */ /* 0x000fe2000a0f1430 */
[----:B------:R-:W-:-:S05]  /*5130*/  IMAD.MOV.U32 R47, RZ, RZ, R39 ;  /* 0x000000ffff2f7224 */ /* 0x000fca00078e0027 */
[----:B------:R2:W-:Y:S04]  /*5140*/  @P1 STG.E desc[UR18][R46.64+0x20], R221 ;  /* 0x000020dd2e001986 */ /* 0x0005e8000c101912 */
[----:B------:R3:W4:Y:S01]  /*5150*/  @P3 LDG.E.LTC128B R61, desc[UR18][R24.64] ;  /* 0x00000012183d3981 */ /* 0x000722000c1e1920 */
[C---:B------:R-:W-:Y:S01]  /*5160*/  IMAD.WIDE.U32 R44, R30.reuse, 0x7, R44 ;  /* 0x000000071e2c7825 */ /* 0x040fe200078e002c */
[----:B------:R-:W-:Y:S03]  /*5170*/  BSSY B1, `(.L_x_39) ;  /* 0x0000018000017945 */ /* 0x000fe60003800000 */
[----:B------:R-:W-:Y:S01]  /*5180*/  IMAD.WIDE.U32 R42, R30, 0x7, R42 ;  /* 0x000000071e2a7825 */ /* 0x000fe200078e002a */
[----:B------:R-:W-:-:S03]  /*5190*/  IADD3 R44, P1, R44, R30, RZ ;  /* 0x0000001e2c2c7210 */ /* 0x000fc60007f3e0ff */
[----:B--2---:R-:W-:Y:S01]  /*51a0*/  IMAD.WIDE.U32 R46, R32, 0x1c, R46 ;  /* 0x0000001c202e7825 */ /* 0x004fe200078e002e */
[----:B------:R-:W-:Y:S02]  /*51b0*/  IADD3.X R45, R31, R56, R45, P1, !PT ;  /* 0x000000381f2d7210 */ /* 0x000fe40000ffe42d */
[-C--:B------:R-:W-:Y:S01]  /*51c0*/  IADD3 R40, P1, R36, R30.reuse, RZ ;  /* 0x0000001e24287210 */ /* 0x080fe20007f3e0ff */
[----:B------:R-:W-:Y:S02]  /*51d0*/  IMAD.IADD R47, R58, 0x1, R47 ;  /* 0x000000013a2f7824 */ /* 0x000fe400078e022f */
[----:B---3--:R-:W-:Y:S01]  /*51e0*/  IMAD.WIDE.U32 R24, R55, R30, R44 ;  /* 0x0000001e37187225 */ /* 0x008fe200078e002c */
[----:B------:R-:W-:-:S03]  /*51f0*/  IADD3 R48, P4, R40, R28, RZ ;  /* 0x0000001c28307210 */ /* 0x000fc60007f9e0ff */
[----:B------:R-:W-:Y:S01]  /*5200*/  IMAD.X R41, R49, 0x1, R31, P1 ;  /* 0x0000000131297824 */ /* 0x000fe200008e061f */
[----:B------:R-:W-:Y:S02]  /*5210*/  IADD3 R36, P6, R34, R24, RZ ;  /* 0x0000001822247210 */ /* 0x000fe40007fde0ff */
[----:B------:R-:W-:Y:S02]  /*5220*/  ISETP.GT.AND P1, PT, R53, 0x11, PT ;  /* 0x000000113500780c */ /* 0x000fe40003f24270 */
[----:B------:R-:W-:Y:S01]  /*5230*/  IADD3.X R37, R35, R57, R25, P6, !PT ;  /* 0x0000003923257210 */ /* 0x000fe200037fe419 */
[----:B------:R-:W-:Y:S01]  /*5240*/  IMAD.X R25, R41, 0x1, R27, P4 ;  /* 0x0000000129197824 */ /* 0x000fe200020e061b */
[----:B------:R-:W-:Y:S02]  /*5250*/  LEA R24, P4, R48, UR10, 0x2 ;  /* 0x0000000a30187c11 */ /* 0x000fe4000f8810ff */
[----:B------:R-:W-:Y:S02]  /*5260*/  IADD3 R42, P6, R42, R30, RZ ;  /* 0x0000001e2a2a7210 */ /* 0x000fe40007fde0ff */
[----:B------:R-:W-:-:S02]  /*5270*/  LEA.HI.X R25, R48, UR11, R25, 0x2, P4 ;  /* 0x0000000b30197c11 */ /* 0x000fc4000a0f1419 */
[----:B------:R-:W-:Y:S02]  /*5280*/  ISETP.GT.AND P4, PT, R52, RZ, P1 ;  /* 0x000000ff3400720c */ /* 0x000fe40000f84270 */
[----:B------:R-:W-:Y:S01]  /*5290*/  IADD3.X R43, R31, R56, R43, P6, !PT ;  /* 0x000000381f2b7210 */ /* 0x000fe200037fe42b */
[----:B----4-:R-:W-:-:S04]  /*52a0*/  FMUL R49, R61, UR20 ;  /* 0x000000143d317c20 */ /* 0x010fc80008400000 */
[----:B------:R-:W-:-:S05]  /*52b0*/  FFMA R49, R220, UR21, R49 ;  /* 0x00000015dc317c23 */ /* 0x000fca0008000031 */
[----:B------:R2:W-:Y:S01]  /*52c0*/  @P3 STG.E desc[UR18][R46.64], R49 ;  /* 0x000000312e003986 */ /* 0x0005e2000c101912 */
[----:B------:R-:W-:Y:S05]  /*52d0*/  @!P4 BRA `(.L_x_40) ;  /* 0x000000000004c947 */ /* 0x000fea0003800000 */
[----:B------:R3:W5:Y:S02]  /*52e0*/  LDG.E.LTC128B R61, desc[UR18][R24.64] ;  /* 0x00000012183d7981 */ /* 0x000764000c1e1920 */
.L_x_40:
[----:B------:R-:W-:Y:S05]  /*52f0*/  BSYNC B1 ;  /* 0x0000000000017941 */ /* 0x000fea0003800000 */
.L_x_39:
[----:B-1----:R-:W-:Y:S01]  /*5300*/  IADD3 R38, P6, R38, R60, RZ ;  /* 0x0000003c26267210 */ /* 0x002fe20007fde0ff */
[----:B-----5:R-:W-:Y:S01]  /*5310*/  FMUL R62, R61, UR20 ;  /* 0x000000143d3e7c20 */ /* 0x020fe20008400000 */
[----:B------:R-:W-:Y:S01]  /*5320*/  ISETP.GT.AND P3, PT, R52, 0x8, P2 ;  /* 0x000000083400780c */ /* 0x000fe20001764270 */
[----:B------:R-:W-:Y:S01]  /*5330*/  IMAD.WIDE.U32 R36, R54, UR23, R36 ;  /* 0x0000001736247c25 */ /* 0x000fe2000f8e0024 */
[----:B------:R-:W-:-:S03]  /*5340*/  IADD3.X R39, R39, R33, RZ, P6, !PT ;  /* 0x0000002127277210 */ /* 0x000fc600037fe4ff */
[----:B------:R-:W-:Y:S01]  /*5350*/  FFMA R219, R219, UR21, R62 ;  /* 0x00000015dbdb7c23 */ /* 0x000fe2000800003e */
[----:B------:R-:W-:Y:S01]  /*5360*/  BSSY B1, `(.L_x_41) ;  /* 0x0000009000017945 */ /* 0x000fe20003800000 */
[----:B---3--:R-:W-:Y:S01]  /*5370*/  IMAD.WIDE.U32 R24, R55, R30, R42 ;  /* 0x0000001e37187225 */ /* 0x008fe200078e002a */
[----:B------:R-:W-:Y:S02]  /*5380*/  LEA R50, P2, R36, UR10, 0x2 ;  /* 0x0000000a24327c11 */ /* 0x000fe4000f8410ff */
[----:B------:R1:W-:Y:S01]  /*5390*/  @P4 STG.E desc[UR18][R38.64], R219 ;  /* 0x000000db26004986 */ /* 0x0003e2000c101912 */
[----:B------:R-:W-:Y:S01]  /*53a0*/  VIADD R37, R37, UR6 ;  /* 0x0000000625257c36 */ /* 0x000fe20008000000 */
[----:B------:R-:W-:-:S04]  /*53b0*/  IADD3 R48, P6, R34, R24, RZ ;  /* 0x0000001822307210 */ /* 0x000fc80007fde0ff */
[----:B------:R-:W-:Y:S01]  /*53c0*/  LEA.HI.X R51, R36, UR11, R37, 0x2, P2 ;  /* 0x0000000b24337c11 */ /* 0x000fe200090f1425 */
[----:B------:R-:W-:Y:S08]  /*53d0*/  @!P3 BRA `(.L_x_42) ;  /* 0x000000000004b947 */ /* 0x000ff00003800000 */
[----:B------:R3:W5:Y:S02]  /*53e0*/  LDG.E.LTC128B R61, desc[UR18][R50.64+0x20] ;  /* 0x00002012323d7981 */ /* 0x000764000c1e1920 */
.L_x_42:
[----:B------:R-:W-:Y:S05]  /*53f0*/  BSYNC B1 ;  /* 0x0000000000017941 */ /* 0x000fea0003800000 */
.L_x_41:
[----:B--2---:R-:W-:Y:S01]  /*5400*/  IADD3.X R49, R35, R57, R25, P6, !PT ;  /* 0x0000003923317210 */ /* 0x004fe200037fe419 */
[----:B-----5:R-:W-:Y:S01]  /*5410*/  FMUL R37, R61, UR20 ;  /* 0x000000143d257c20 */ /* 0x020fe20008400000 */
[----:B------:R-:W-:Y:S01]  /*5420*/  ISETP.GT.AND P1, PT, R52, 0x8, P1 ;  /* 0x000000083400780c */ /* 0x000fe20000f24270 */
[----:B------:R-:W-:Y:S01]  /*5430*/  IMAD.WIDE.U32 R40, R30, 0x7, R40 ;  /* 0x000000071e287825 */ /* 0x000fe200078e0028 */
[----:B------:R-:W-:-:S03]  /*5440*/  ISETP.GT.AND P2, PT, R53, 0x18, PT ;  /* 0x000000183500780c */ /* 0x000fc60003f44270 */
[----:B---3--:R-:W-:Y:S01]  /*5450*/  FFMA R51, R218, UR21, R37 ;  /* 0x00000015da337c23 */ /* 0x008fe20008000025 */
[----:B------:R-:W-:Y:S01]  /*5460*/  BSSY B1, `(.L_x_43) ;  /* 0x000000c000017945 */ /* 0x000fe20003800000 */
[----:B------:R-:W-:Y:S01]  /*5470*/  IMAD.WIDE.U32 R48, R54, UR23, R48 ;  /* 0x0000001736307c25 */ /* 0x000fe2000f8e0030 */
[----:B------:R-:W-:Y:S02]  /*5480*/  IADD3 R37, P6, R28, R40, RZ ;  /* 0x000000281c257210 */ /* 0x000fe40007fde0ff */
[----:B------:R2:W-:Y:S01]  /*5490*/  @P3 STG.E desc[UR18][R46.64+0x20], R51 ;  /* 0x000020332e003986 */ /* 0x0005e2000c101912 */
[----:B------:R-:W-:Y:S01]  /*54a0*/  VIADD R25, R49, UR6 ;  /* 0x0000000631197c36 */ /* 0x000fe20008000000 */
[----:B------:R-:W-:Y:S01]  /*54b0*/  LEA R24, P4, R48, UR10, 0x2 ;  /* 0x0000000a30187c11 */ /* 0x000fe2000f8810ff */
[----:B------:R-:W-:Y:S01]  /*54c0*/  IMAD.IADD R49, R56, 0x1, R41 ;  /* 0x0000000138317824 */ /* 0x000fe200078e0229 */
[----:B------:R-:W-:Y:S02]  /*54d0*/  ISETP.GT.AND P3, PT, R52, RZ, P2 ;  /* 0x000000ff3400720c */ /* 0x000fe40001764270 */
[----:B------:R-:W-:Y:S01]  /*54e0*/  LEA.HI.X R25, R48, UR11, R25, 0x2, P4 ;  /* 0x0000000b30197c11 */ /* 0x000fe2000a0f1419 */
[----:B------:R-:W-:Y:S01]  /*54f0*/  IMAD.X R48, R49, 0x1, R27, P6 ;  /* 0x0000000131307824 */ /* 0x000fe200030e061b */
[----:B------:R-:W-:Y:S09]  /*5500*/  @!P1 BRA `(.L_x_44) ;  /* 0x0000000000049947 */ /* 0x000ff20003800000 */
[----:B------:R3:W5:Y:S02]  /*5510*/  LDG.E.LTC128B R61, desc[UR18][R24.64+0x20] ;  /* 0x00002012183d7981 */ /* 0x000764000c1e1920 */
.L_x_44:
[----:B------:R-:W-:Y:S05]  /*5520*/  BSYNC B1 ;  /* 0x0000000000017941 */ /* 0x000fea0003800000 */
.L_x_43:
[----:B-----5:R-:W-:Y:S01]  /*5530*/  FMUL R36, R61, UR20 ;  /* 0x000000143d247c20 */ /* 0x020fe20008400000 */
[----:B---3--:R-:W-:Y:S01]  /*5540*/  LEA R24, P4, R37, UR10, 0x2 ;  /* 0x0000000a25187c11 */ /* 0x008fe2000f8810ff */
[----:B--2---:R-:W-:Y:S02]  /*5550*/  IMAD.MOV.U32 R46, RZ, RZ, R38 ;  /* 0x000000ffff2e7224 */ /* 0x004fe400078e0026 */
[----:B------:R-:W-:Y:S01]  /*5560*/  FFMA R217, R217, UR21, R36 ;  /* 0x00000015d9d97c23 */ /* 0x000fe20008000024 */
[----:B------:R-:W-:Y:S01]  /*5570*/  IMAD.MOV.U32 R47, RZ, RZ, R39 ;  /* 0x000000ffff2f7224 */ /* 0x000fe200078e0027 */
[----:B------:R-:W-:-:S04]  /*5580*/  LEA.HI.X R25, R37, UR11, R48, 0x2, P4 ;  /* 0x0000000b25197c11 */ /* 0x000fc8000a0f1430 */
        /* <DEDUP_REMOVED lines=8> */
[-C--:B------:R-:W-:Y:S02]  /*5610*/  IADD3 R40, P1, R40, R30.reuse, RZ ;  /* 0x0000001e28287210 */ /* 0x080fe40007f3e0ff */
[----:B------:R-:W-:Y:S01]  /*5620*/  IADD3 R47, R58, R47, RZ ;  /* 0x0000002f3a2f7210 */ /* 0x000fe20007ffe0ff */
        /* <DEDUP_REMOVED lines=17> */
.L_x_46:
[----:B------:R-:W-:Y:S05]  /*5740*/  BSYNC B1 ;  /* 0x0000000000017941 */ /* 0x000fea0003800000 */
.L_x_45:
[----:B-1----:R-:W-:Y:S01]  /*5750*/  IADD3 R38, P6, R38, R60, RZ ;  /* 0x0000003c26267210 */ /* 0x002fe20007fde0ff */
[----:B-----5:R-:W-:Y:S01]  /*5760*/  FMUL R62, R61, UR20 ;  /* 0x000000143d3e7c20 */ /* 0x020fe20008400000 */
[----:B------:R-:W-:Y:S01]  /*5770*/  ISETP.GT.AND P3, PT, R52, 0x8, P2 ;  /* 0x000000083400780c */ /* 0x000fe20001764270 */
[----:B------:R-:W-:Y:S01]  /*5780*/  IMAD.WIDE.U32 R36, R54, UR23, R36 ;  /* 0x0000001736247c25 */ /* 0x000fe2000f8e0024 */
[----:B------:R-:W-:Y:S03]  /*5790*/  BSSY B1, `(.L_x_47) ;  /* 0x000000b000017945 */ /* 0x000fe60003800000 */
[----:B------:R-:W-:Y:S01]  /*57a0*/  FFMA R215, R215, UR21, R62 ;  /* 0x00000015d7d77c23 */ /* 0x000fe2000800003e */
[----:B------:R-:W-:Y:S01]  /*57b0*/  IMAD.X R39, R39, 0x1, R33, P6 ;  /* 0x0000000127277824 */ /* 0x000fe200030e0621 */
[----:B------:R-:W-:Y:S01]  /*57c0*/  LEA R50, P2, R36, UR10, 0x2 ;  /* 0x0000000a24327c11 */ /* 0x000fe2000f8410ff */
[----:B---3--:R-:W-:-:S03]  /*57d0*/  IMAD.WIDE.U32 R24, R55, R30, R42 ;  /* 0x0000001e37187225 */ /* 0x008fc600078e002a */
[----:B------:R1:W-:Y:S01]  /*57e0*/  @P4 STG.E desc[UR18][R38.64], R215 ;  /* 0x000000d726004986 */ /* 0x0003e2000c101912 */
[----:B------:R-:W-:Y:S01]  /*57f0*/  VIADD R37, R37, UR6 ;  /* 0x0000000625257c36 */ /* 0x000fe20008000000 */
[----:B------:R-:W-:-:S04]  /*5800*/  IADD3 R48, P6, R34, R24, RZ ;  /* 0x0000001822307210 */ /* 0x000fc80007fde0ff */
[----:B------:R-:W-:Y:S01]  /*5810*/  LEA.HI.X R51, R36, UR11, R37, 0x2, P2 ;  /* 0x0000000b24337c11 */ /* 0x000fe200090f1425 */
[----:B------:R-:W-:Y:S08]  /*5820*/  @!P3 BRA `(.L_x_48) ;  /* 0x000000000004b947 */ /* 0x000ff00003800000 */
[----:B------:R3:W5:Y:S02]  /*5830*/  LDG.E.LTC128B R61, desc[UR18][R50.64+0x20] ;  /* 0x00002012323d7981 */ /* 0x000764000c1e1920 */
.L_x_48:
[----:B------:R-:W-:Y:S05]  /*5840*/  BSYNC B1 ;  /* 0x0000000000017941 */ /* 0x000fea0003800000 */
.L_x_47:
        /* <DEDUP_REMOVED lines=18> */
.L_x_50:
[----:B------:R-:W-:Y:S05]  /*5970*/  BSYNC B1 ;  /* 0x0000000000017941 */ /* 0x000fea0003800000 */
.L_x_49:
        /* <DEDUP_REMOVED lines=21> */
[----:B------:R-:W-:Y:S02]  /*5ad0*/  IADD3.X R37, R35, R57, R25, P6, !PT ;  /* 0x0000003923257210 */ /* 0x000fe400037fe419 */
[----:B------:R-:W-:Y:S02]  /*5ae0*/  IADD3.X R25, R41, R27, RZ, P4, !PT ;  /* 0x0000001b29197210 */ /* 0x000fe400027fe4ff */
[----:B------:R-:W-:Y:S02]  /*5af0*/  LEA R24, P4, R48, UR10, 0x2 ;  /* 0x0000000a30187c11 */ /* 0x000fe4000f8810ff */
[----:B------:R-:W-:-:S02]  /*5b00*/  IADD3 R42, P6, R42, R30, RZ ;  /* 0x0000001e2a2a7210 */ /* 0x000fc40007fde0ff */
[----:B------:R-:W-:Y:S02]  /*5b10*/  LEA.HI.X R25, R48, UR11, R25, 0x2, P4 ;  /* 0x0000000b30197c11 */ /* 0x000fe4000a0f1419 */
[----:B------:R-:W-:Y:S02]  /*5b20*/  ISETP.GT.AND P4, PT, R52, RZ, P1 ;  /* 0x000000ff3400720c */ /* 0x000fe40000f84270 */
[----:B------:R-:W-:Y:S01]  /*5b30*/  IADD3.X R43, R31, R56, R43, P6, !PT ;  /* 0x000000381f2b7210 */ /* 0x000fe200037fe42b */
[----:B----4-:R-:W-:-:S04]  /*5b40*/  FMUL R49, R61, UR20 ;  /* 0x000000143d317c20 */ /* 0x010fc80008400000 */
[----:B------:R-:W-:-:S05]  /*5b50*/  FFMA R49, R212, UR21, R49 ;  /* 0x00000015d4317c23 */ /* 0x000fca0008000031 */
[----:B------:R2:W-:Y:S01]  /*5b60*/  @P3 STG.E desc[UR18][R46.64], R49 ;  /* 0x000000312e003986 */ /* 0x0005e2000c101912 */
[----:B------:R-:W-:Y:S05]  /*5b70*/  @!P4 BRA `(.L_x_52) ;  /* 0x000000000004c947 */ /* 0x000fea0003800000 */
[----:B------:R3:W5:Y:S02]  /*5b80*/  LDG.E.LTC128B R61, desc[UR18][R24.64] ;  /* 0x00000012183d7981 */ /* 0x000764000c1e1920 */
.L_x_52:
[----:B------:R-:W-:Y:S05]  /*5b90*/  BSYNC B1 ;  /* 0x0000000000017941 */ /* 0x000fea0003800000 */
.L_x_51:
        /* <DEDUP_REMOVED lines=15> */
.L_x_54:
[----:B------:R-:W-:Y:S05]  /*5c90*/  BSYNC B1 ;  /* 0x0000000000017941 */ /* 0x000fea0003800000 */
.L_x_53:
        /* <DEDUP_REMOVED lines=18> */
.L_x_56:
[----:B------:R-:W-:Y:S05]  /*5dc0*/  BSYNC B1 ;  /* 0x0000000000017941 */ /* 0x000fea0003800000 */
.L_x_55:
        /* <DEDUP_REMOVED lines=17> */
[----:B------:R-:W-:Y:S02]  /*5ee0*/  IADD3.X R41, R49, R31, RZ, P1, !PT ;  /* 0x0000001f31297210 */ /* 0x000fe40000ffe4ff */
[----:B------:R-:W-:Y:S02]  /*5ef0*/  IADD3 R48, P4, R40, R28, RZ ;  /* 0x0000001c28307210 */ /* 0x000fe40007f9e0ff */
[----:B------:R-:W-:-:S02]  /*5f00*/  IADD3 R36, P6, R34, R24, RZ ;  /* 0x0000001822247210 */ /* 0x000fc40007fde0ff */
[----:B------:R-:W-:Y:S02]  /*5f10*/  ISETP.GT.AND P1, PT, R53, 0x29, PT ;  /* 0x000000293500780c */ /* 0x000fe40003f24270 */
[----:B------:R-:W-:Y:S01]  /*5f20*/  IADD3.X R37, R35, R57, R25, P6, !PT ;  /* 0x0000003923257210 */ /* 0x000fe200037fe419 */
[----:B------:R-:W-:Y:S01]  /*5f30*/  IMAD.X R25, R41, 0x1, R27, P4 ;  /* 0x0000000129197824 */ /* 0x000fe200020e061b */
[----:B------:R-:W-:Y:S02]  /*5f40*/  LEA R24, P4, R48, UR10, 0x2 ;  /* 0x0000000a30187c11 */ /* 0x000fe4000f8810ff */
[----:B------:R-:W-:Y:S02]  /*5f50*/  IADD3 R42, P6, R42, R30, RZ ;  /* 0x0000001e2a2a7210 */ /* 0x000fe40007fde0ff */
[----:B------:R-:W-:Y:S02]  /*5f60*/  LEA.HI.X R25, R48, UR11, R25, 0x2, P4 ;  /* 0x0000000b30197c11 */ /* 0x000fe4000a0f1419 */
[----:B------:R-:W-:-:S02]  /*5f70*/  ISETP.GT.AND P4, PT, R52, RZ, P1 ;  /* 0x000000ff3400720c */ /* 0x000fc40000f84270 */
[----:B------:R-:W-:Y:S01]  /*5f80*/  IADD3.X R43, R31, R56, R43, P6, !PT ;  /* 0x000000381f2b7210 */ /* 0x000fe200037fe42b */
[----:B----4-:R-:W-:-:S04]  /*5f90*/  FMUL R49, R61, UR20 ;  /* 0x000000143d317c20 */ /* 0x010fc80008400000 */
[----:B------:R-:W-:-:S05]  /*5fa0*/  FFMA R49, R208, UR21, R49 ;  /* 0x00000015d0317c23 */ /* 0x000fca0008000031 */
[----:B------:R2:W-:Y:S01]  /*5fb0*/  @P3 STG.E desc[UR18][R46.64], R49 ;  /* 0x000000312e003986 */ /* 0x0005e2000c101912 */
[----:B------:R-:W-:Y:S05]  /*5fc0*/  @!P4 BRA `(.L_x_58) ;  /* 0x000000000004c947 */ /* 0x000fea0003800000 */
[----:B------:R3:W5:Y:S02]  /*5fd0*/  LDG.E.LTC128B R61, desc[UR18][R24.64] ;  /* 0x00000012183d7981 */ /* 0x000764000c1e1920 */
.L_x_58:
[----:B------:R-:W-:Y:S05]  /*5fe0*/  BSYNC B1 ;  /* 0x0000000000017941 */ /* 0x000fea0003800000 */
.L_x_57:
        /* <DEDUP_REMOVED lines=15> */
.L_x_60:
[----:B------:R-:W-:Y:S05]  /*60e0*/  BSYNC B1 ;  /* 0x0000000000017941 */ /* 0x000fea0003800000 */
.L_x_59:
        /* <DEDUP_REMOVED lines=18> */
.L_x_62:
[----:B------:R-:W-:Y:S05]  /*6210*/  BSYNC B1 ;  /* 0x0000000000017941 */ /* 0x000fea0003800000 */
.L_x_61:
[----:B-----5:R-:W-:Y:S01]  /*6220*/  FMUL R36, R61, UR20 ;  /* 0x000000143d247c20 */ /* 0x020fe20008400000 */
[----:B---3--:R-:W-:Y:S01]  /*6230*/  LEA R24, P4, R37, UR10, 0x2 ;  /* 0x0000000a25187c11 */ /* 0x008fe2000f8810ff */
[----:B--2---:R-:W-:Y:S01]  /*6240*/  IMAD.MOV.U32 R46, RZ, RZ, R38 ;  /* 0x000000ffff2e7224 */ /* 0x004fe200078e0026 */
[----:B------:R-:W-:Y:S01]  /*6250*/  MOV R47, R39 ;  /* 0x00000027002f7202 */ /* 0x000fe20000000f00 */
[----:B------:R-:W-:Y:S01]  /*6260*/  FFMA R205, R205, UR21, R36 ;  /* 0x00000015cdcd7c23 */ /* 0x000fe20008000024 */
        /* <DEDUP_REMOVED lines=28> */
.L_x_64:
[----:B------:R-:W-:Y:S05]  /*6430*/  BSYNC B1 ;  /* 0x0000000000017941 */ /* 0x000fea0003800000 */
.L_x_63:
        /* <DEDUP_REMOVED lines=15> */
.L_x_66:
[----:B------:R-:W-:Y:S05]  /*6530*/  BSYNC B1 ;  /* 0x0000000000017941 */ /* 0x000fea0003800000 */
.L_x_65:
        /* <DEDUP_REMOVED lines=18> */
.L_x_68:
[----:B------:R-:W-:Y:S05]  /*6660*/  BSYNC B1 ;  /* 0x0000000000017941 */ /* 0x000fea0003800000 */
.L_x_67:
        /* <DEDUP_REMOVED lines=33> */
.L_x_70:
[----:B------:R-:W-:Y:S05]  /*6880*/  BSYNC B1 ;  /* 0x0000000000017941 */ /* 0x000fea0003800000 */
.L_x_69:
        /* <DEDUP_REMOVED lines=15> */
.L_x_72:
[----:B------:R-:W-:Y:S05]  /*6980*/  BSYNC B1 ;  /* 0x0000000000017941 */ /* 0x000fea0003800000 */
.L_x_71:
        /* <DEDUP_REMOVED lines=14> */
[----:B------:R-:W-:-:S02]  /*6a70*/  LEA.HI.X R25, R48, UR11, R25, 0x2, P4 ;  /* 0x0000000b30197c11 */ /* 0x000fc4000a0f1419 */
[----:B------:R-:W-:Y:S01]  /*6a80*/  IADD3.X R48, R49, R27, RZ, P6, !PT ;  /* 0x0000001b31307210 */ /* 0x000fe200037fe4ff */
[----:B------:R-:W-:Y:S08]  /*6a90*/  @!P1 BRA `(.L_x_74) ;  /* 0x0000000000049947 */ /* 0x000ff00003800000 */
[----:B------:R3:W5:Y:S02]  /*6aa0*/  LDG.E.LTC128B R61, desc[UR18][R24.64+0x20] ;  /* 0x00002012183d7981 */ /* 0x000764000c1e1920 */
.L_x_74:
[----:B------:R-:W-:Y:S05]  /*6ab0*/  BSYNC B1 ;  /* 0x0000000000017941 */ /* 0x000fea0003800000 */
.L_x_73:
        /* <DEDUP_REMOVED lines=33> */
.L_x_76:
[----:B------:R-:W-:Y:S05]  /*6cd0*/  BSYNC B1 ;  /* 0x0000000000017941 */ /* 0x000fea0003800000 */
.L_x_75:
        /* <DEDUP_REMOVED lines=15> */
.L_x_78:
[----:B------:R-:W-:Y:S05]  /*6dd0*/  BSYNC B1 ;  /* 0x0000000000017941 */ /* 0x000fea0003800000 */
.L_x_77:
        /* <DEDUP_REMOVED lines=11> */
[----:B------:R-:W-:Y:S02]  /*6e90*/  LEA R24, P4, R48, UR10, 0x2 ;  /* 0x0000000a30187c11 */ /* 0x000fe4000f8810ff */
[----:B------:R-:W-:Y:S02]  /*6ea0*/  IADD3 R49, R56, R41, RZ ;  /* 0x0000002938317210 */ /* 0x000fe40007ffe0ff */
[----:B------:R-:W-:-:S02]  /*6eb0*/  LEA.HI.X R25, R48, UR11, R25, 0x2, P4 ;  /* 0x0000000b30197c11 */ /* 0x000fc4000a0f1419 */
[----:B------:R-:W-:Y:S01]  /*6ec0*/  ISETP.GT.AND P3, PT, R52, RZ, P2 ;  /* 0x000000ff3400720c */ /* 0x000fe20001764270 */
[----:B------:R-:W-:Y:S01]  /*6ed0*/  IMAD.X R48, R49, 0x1, R27, P6 ;  /* 0x0000000131307824 */ /* 0x000fe200030e061b */
[----:B------:R-:W-:Y:S11]  /*6ee0*/  @!P1 BRA `(.L_x_80) ;  /* 0x0000000000049947 */ /* 0x000ff60003800000 */
[----:B------:R3:W5:Y:S02]  /*6ef0*/  LDG.E.LTC128B R61, desc[UR18][R24.64+0x20] ;  /* 0x00002012183d7981 */ /* 0x000764000c1e1920 */
.L_x_80:
[----:B------:R-:W-:Y:S05]  /*6f00*/  BSYNC B1 ;  /* 0x0000000000017941 */ /* 0x000fea0003800000 */
.L_x_79:
        /* <DEDUP_REMOVED lines=33> */
.L_x_82:
[----:B------:R-:W-:Y:S05]  /*7120*/  BSYNC B1 ;  /* 0x0000000000017941 */ /* 0x000fea0003800000 */
.L_x_81:
        /* <DEDUP_REMOVED lines=15> */
.L_x_84:
[----:B------:R-:W-:Y:S05]  /*7220*/  BSYNC B1 ;  /* 0x0000000000017941 */ /* 0x000fea0003800000 */
.L_x_83:
        /* <DEDUP_REMOVED lines=10> */
[----:B------:R-:W-:Y:S02]  /*72d0*/  ISETP.GT.AND P3, PT, R52, RZ, P2 ;  /* 0x000000ff3400720c */ /* 0x000fe40001764270 */
[----:B------:R-:W-:Y:S01]  /*72e0*/  IADD3 R25, R49, UR6, RZ ;  /* 0x0000000631197c10 */ /* 0x000fe2000fffe0ff */
[----:B------:R-:W-:Y:S01]  /*72f0*/  IMAD.IADD R49, R56, 0x1, R41 ;  /* 0x0000000138317824 */ /* 0x000fe200078e0229 */
[----:B------:R-:W-:-:S04]  /*7300*/  LEA R24, P4, R48, UR10, 0x2 ;  /* 0x0000000a30187c11 */ /* 0x000fc8000f8810ff */
[----:B------:R-:W-:Y:S01]  /*7310*/  LEA.HI.X R25, R48, UR11, R25, 0x2, P4 ;  /* 0x0000000b30197c11 */ /* 0x000fe2000a0f1419 */
[----:B------:R-:W-:Y:S01]  /*7320*/  IMAD.X R48, R49, 0x1, R27, P6 ;  /* 0x0000000131307824 */ /* 0x000fe200030e061b */
[----:B------:R-:W-:Y:S07]  /*7330*/  @!P1 BRA `(.L_x_86) ;  /* 0x0000000000049947 */ /* 0x000fee0003800000 */
[----:B------:R3:W5:Y:S02]  /*7340*/  LDG.E.LTC128B R61, desc[UR18][R24.64+0x20] ;  /* 0x00002012183d7981 */ /* 0x000764000c1e1920 */
.L_x_86:
[----:B------:R-:W-:Y:S05]  /*7350*/  BSYNC B1 ;  /* 0x0000000000017941 */ /* 0x000fea0003800000 */
.L_x_85:
        /* <DEDUP_REMOVED lines=16> */
[----:B------:R-:W-:Y:S01]  /*7460*/  IMAD.WIDE.U32 R36, R55, R30, R44 ;  /* 0x0000001e37247225 */ /* 0x000fe200078e002c */
[----:B------:R-:W-:-:S03]  /*7470*/  IADD3 R48, P4, R40, R28, RZ ;  /* 0x0000001c28307210 */ /* 0x000fc60007f9e0ff */
[----:B------:R-:W-:Y:S01]  /*7480*/  IMAD.X R41, R49, 0x1, R31, P1 ;  /* 0x0000000131297824 */ /* 0x000fe200008e061f */
[----:B------:R-:W-:Y:S02]  /*7490*/  ISETP.GT.AND P1, PT, R53, 0x51, PT ;  /* 0x000000513500780c */ /* 0x000fe40003f24270 */
[----:B------:R-:W-:Y:S01]  /*74a0*/  IADD3 R36, P6, R34, R36, RZ ;  /* 0x0000002422247210 */ /* 0x000fe20007fde0ff */
[----:B---3--:R-:W-:Y:S01]  /*74b0*/  IMAD.X R25, R41, 0x1, R27, P4 ;  /* 0x0000000129197824 */ /* 0x008fe200020e061b */
[C---:B------:R-:W-:Y:S02]  /*74c0*/  LEA R24, P4, R48.reuse, UR10, 0x2 ;  /* 0x0000000a30187c11 */ /* 0x040fe4000f8810ff */
[----:B------:R-:W-:Y:S02]  /*74d0*/  IADD3.X R37, R35, R57, R37, P6, !PT ;  /* 0x0000003923257210 */ /* 0x000fe400037fe425 */
[----:B------:R-:W-:Y:S02]  /*74e0*/  LEA.HI.X R25, R48, UR11, R25, 0x2, P4 ;  /* 0x0000000b30197c11 */ /* 0x000fe4000a0f1419 */
[----:B------:R-:W-:-:S02]  /*74f0*/  ISETP.GT.AND P4, PT, R52, RZ, P1 ;  /* 0x000000ff3400720c */ /* 0x000fc40000f84270 */
[----:B------:R-:W-:-:S04]  /*7500*/  IADD3 R42, P6, R42, R30, RZ ;  /* 0x0000001e2a2a7210 */ /* 0x000fc80007fde0ff */
[----:B------:R-:W-:Y:S01]  /*7510*/  IADD3.X R43, R31, R56, R43, P6, !PT ;  /* 0x000000381f2b7210 */ /* 0x000fe200037fe42b */
[----:B----4-:R-:W-:-:S04]  /*7520*/  FMUL R49, R61, UR20 ;  /* 0x000000143d317c20 */ /* 0x010fc80008400000 */
[----:B------:R-:W-:-:S05]  /*7530*/  FFMA R49, R188, UR21, R49 ;  /* 0x00000015bc317c23 */ /* 0x000fca0008000031 */
[----:B------:R2:W-:Y:S01]  /*7540*/  @P3 STG.E desc[UR18][R46.64], R49 ;  /* 0x000000312e003986 */ /* 0x0005e2000c101912 */
[----:B------:R-:W-:Y:S05]  /*7550*/  @!P4 BRA `(.L_x_88) ;  /* 0x000000000004c947 */ /* 0x000fea0003800000 */
[----:B------:R3:W5:Y:S02]  /*7560*/  LDG.E.LTC128B R61, desc[UR18][R24.64] ;  /* 0x00000012183d7981 */ /* 0x000764000c1e1920 */
.L_x_88:
[----:B------:R-:W-:Y:S05]  /*7570*/  BSYNC B1 ;  /* 0x0000000000017941 */ /* 0x000fea0003800000 */
.L_x_87:
[----:B-1----:R-:W-:Y:S01]  /*7580*/  IADD3 R38, P6, R38, R60, RZ ;  /* 0x0000003c26267210 */ /* 0x002fe20007fde0ff */
[----:B-----5:R-:W-:Y:S01]  /*7590*/  FMUL R62, R61, UR20 ;  /* 0x000000143d3e7c20 */ /* 0x020fe20008400000 */
[----:B------:R-:W-:Y:S01]  /*75a0*/  ISETP.GT.AND P3, PT, R52, 0x8, P2 ;  /* 0x000000083400780c */ /* 0x000fe20001764270 */
[----:B------:R-:W-:Y:S01]  /*75b0*/  IMAD.WIDE.U32 R36, R54, UR23, R36 ;  /* 0x0000001736247c25 */ /* 0x000fe2000f8e0024 */
[----:B------:R-:W-:Y:S03]  /*75c0*/  BSSY B1, `(.L_x_89) ;  /* 0x000000b000017945 */ /* 0x000fe60003800000 */
[----:B------:R-:W-:Y:S01]  /*75d0*/  FFMA R187, R187, UR21, R62 ;  /* 0x00000015bbbb7c23 */ /* 0x000fe2000800003e */
[----:B------:R-:W-:Y:S01]  /*75e0*/  IMAD.X R39, R39, 0x1, R33, P6 ;  /* 0x0000000127277824 */ /* 0x000fe200030e0621 */
[----:B------:R-:W-:Y:S01]  /*75f0*/  IADD3 R37, R37, UR6, RZ ;  /* 0x0000000625257c10 */ /* 0x000fe2000fffe0ff */
[----:B---3--:R-:W-:Y:S01]  /*7600*/  IMAD.WIDE.U32 R24, R55, R30, R42 ;  /* 0x0000001e37187225 */ /* 0x008fe200078e002a */
[----:B------:R-:W-:-:S02]  /*7610*/  LEA R50, P2, R36, UR10, 0x2 ;  /* 0x0000000a24327c11 */ /* 0x000fc4000f8410ff */
[----:B------:R1:W-:Y:S01]  /*7620*/  @P4 STG.E desc[UR18][R38.64], R187 ;  /* 0x000000bb26004986 */ /* 0x0003e2000c101912 */
[----:B------:R-:W-:Y:S02]  /*7630*/  IADD3 R48, P6, R34, R24, RZ ;  /* 0x0000001822307210 */ /* 0x000fe40007fde0ff */
[----:B------:R-:W-:Y:S01]  /*7640*/  LEA.HI.X R51, R36, UR11, R37, 0x2, P2 ;  /* 0x0000000b24337c11 */ /* 0x000fe200090f1425 */
[----:B------:R-:W-:Y:S10]  /*7650*/  @!P3 BRA `(.L_x_90) ;  /* 0x000000000004b947 */ /* 0x000ff40003800000 */
[----:B------:R3:W5:Y:S02]  /*7660*/  LDG.E.LTC128B R61, desc[UR18][R50.64+0x20] ;  /* 0x00002012323d7981 */ /* 0x000764000c1e1920 */
.L_x_90:
[----:B------:R-:W-:Y:S05]  /*7670*/  BSYNC B1 ;  /* 0x0000000000017941 */ /* 0x000fea0003800000 */
.L_x_89:
[----:B-----5:R-:W-:Y:S01]  /*7680*/  FMUL R37, R61, UR20 ;  /* 0x000000143d257c20 */ /* 0x020fe20008400000 */
[----:B--2---:R-:W-:Y:S01]  /*7690*/  IADD3.X R49, R35, R57, R25, P6, !PT ;  /* 0x0000003923317210 */ /* 0x004fe200037fe419 */
[----:B------:R-:W-:Y:S01]  /*76a0*/  BSSY B1, `(.L_x_91) ;  /* 0x0000010000017945 */ /* 0x000fe20003800000 */
[----:B------:R-:W-:Y:S01]  /*76b0*/  ISETP.GT.AND P1, PT, R52, 0x8, P1 ;  /* 0x000000083400780c */ /* 0x000fe20000f24270 */
[----:B---3--:R-:W-:Y:S01]  /*76c0*/  FFMA R51, R186, UR21, R37 ;  /* 0x00000015ba337c23 */ /* 0x008fe20008000025 */
[----:B------:R-:W-:Y:S01]  /*76d0*/  IMAD.WIDE.U32 R36, R30, 0x7, R40 ;  /* 0x000000071e247825 */ /* 0x000fe200078e0028 */
[----:B------:R-:W-:-:S03]  /*76e0*/  ISETP.GT.AND P2, PT, R53, 0x58, PT ;  /* 0x000000583500780c */ /* 0x000fc60003f44270 */
[----:B------:R-:W-:Y:S01]  /*76f0*/  IMAD.WIDE.U32 R48, R54, UR23, R48 ;  /* 0x0000001736307c25 */ /* 0x000fe2000f8e0030 */
[----:B------:R-:W-:Y:S01]  /*7700*/  IADD3 R41, P6, R28, R36, RZ ;  /* 0x000000241c297210 */ /* 0x000fe20007fde0ff */
[----:B------:R2:W-:Y:S01]  /*7710*/  @P3 STG.E desc[UR18][R46.64+0x20], R51 ;  /* 0x000020332e003986 */ /* 0x0005e2000c101912 */
[----:B------:R-:W-:Y:S01]  /*7720*/  ISETP.GT.AND P3, PT, R52, RZ, P2 ;  /* 0x000000ff3400720c */ /* 0x000fe20001764270 */
[----:B------:R-:W-:Y:S01]  /*7730*/  VIADD R25, R49, UR6 ;  /* 0x0000000631197c36 */ /* 0x000fe20008000000 */
[----:B------:R-:W-:Y:S01]  /*7740*/  LEA R24, P4, R48, UR10, 0x2 ;  /* 0x0000000a30187c11 */ /* 0x000fe2000f8810ff */
[----:B------:R-:W-:-:S03]  /*7750*/  IMAD.IADD R49, R56, 0x1, R37 ;  /* 0x0000000138317824 */ /* 0x000fc600078e0225 */
[----:B------:R-:W-:Y:S01]  /*7760*/  LEA.HI.X R25, R48, UR11, R25, 0x2, P4 ;  /* 0x0000000b30197c11 */ /* 0x000fe2000a0f1419 */
[----:B------:R-:W-:Y:S01]  /*7770*/  IMAD.X R48, R49, 0x1, R27, P6 ;  /* 0x0000000131307824 */ /* 0x000fe200030e061b */
[----:B------:R-:W-:Y:S07]  /*7780*/  @!P1 BRA `(.L_x_92) ;  /* 0x0000000000049947 */ /* 0x000fee0003800000 */
[----:B------:R3:W5:Y:S02]  /*7790*/  LDG.E.LTC128B R61, desc[UR18][R24.64+0x20] ;  /* 0x00002012183d7981 */ /* 0x000764000c1e1920 */
.L_x_92:
[----:B------:R-:W-:Y:S05]  /*77a0*/  BSYNC B1 ;  /* 0x0000000000017941 */ /* 0x000fea0003800000 */
.L_x_91:
[----:B---3-5:R-:W-:Y:S01]  /*77b0*/  FMUL R24, R61, UR20 ;  /* 0x000000143d187c20 */ /* 0x028fe20008400000 */
[----:B------:R-:W-:-:S03]  /*77c0*/  LEA R40, P4, R41, UR10, 0x2 ;  /* 0x0000000a29287c11 */ /* 0x000fc6000f8810ff */
[----:B------:R-:W-:Y:S01]  /*77d0*/  FFMA R185, R185, UR21, R24 ;  /* 0x00000015b9b97c23 */ /* 0x000fe20008000018 */
[----:B------:R-:W-:-:S04]  /*77e0*/  LEA.HI.X R41, R41, UR11, R48, 0x2, P4 ;  /* 0x0000000b29297c11 */ /* 0x000fc8000a0f1430 */
[----:B------:R3:W-:Y:S04]  /*77f0*/  @P1 STG.E desc[UR18][R38.64+0x20], R185 ;  /* 0x000020b926001986 */ /* 0x0007e8000c101912 */
[----:B------:R4:W3:Y:S01]  /*7800*/  @P3 LDG.E.LTC128B R61, desc[UR18][R40.64] ;  /* 0x00000012283d3981 */ /* 0x0008e2000c1e1920 */
[----:B------:R-:W-:Y:S01]  /*7810*/  IMAD.WIDE.U32 R44, R30, 0x7, R44 ;  /* 0x000000071e2c7825 */ /* 0x000fe200078e002c */
[----:B------:R-:W-:Y:S02]  /*7820*/  BSSY B1, `(.L_x_93) ;  /* 0x0000019000017945 */ /* 0x000fe40003800000 */
[----:B------:R-:W-:-:S04]  /*7830*/  IADD3 R24, P1, R44, R30, RZ ;  /* 0x0000001e2c187210 */ /* 0x000fc80007f3e0ff */
[----:B------:R-:W-:Y:S01]  /*7840*/  IADD3.X R25, R31, R56, R45, P1, !PT ;  /* 0x000000381f197210 */ /* 0x000fe20000ffe42d */
[----:B----4-:R-:W-:Y:S01]  /*7850*/  IMAD.WIDE.U32 R40, R30, 0x7, R42 ;  /* 0x000000071e287825 */ /* 0x010fe200078e002a */
[----:B------:R-:W-:-:S03]  /*7860*/  IADD3 R36, P1, R36, R30, RZ ;  /* 0x0000001e24247210 */ /* 0x000fc60007f3e0ff */
[----:B------:R-:W-:Y:S01]  /*7870*/  IMAD.WIDE.U32 R44, R55, R30, R24 ;  /* 0x0000001e372c7225 */ /* 0x000fe200078e0018 */
[----:B--2---:R-:W-:-:S03]  /*7880*/  IADD3 R47, P4, R36, R28, RZ ;  /* 0x0000001c242f7210 */ /* 0x004fc60007f9e0ff */
[----:B------:R-:W-:Y:S01]  /*7890*/  IMAD.X R37, R49, 0x1, R31, P1 ;  /* 0x0000000131257824 */ /* 0x000fe200008e061f */
[----:B------:R-:W-:Y:S01]  /*78a0*/  ISETP.GT.AND P1, PT, R53, 0x59, PT ;  /* 0x000000593500780c */ /* 0x000fe20003f24270 */
[----:B------:R-:W-:Y:S01]  /*78b0*/  IMAD.WIDE.U32 R48, R32, 0x1c, R38 ;  /* 0x0000001c20307825 */ /* 0x000fe200078e0026 */
[----:B------:R-:W-:-:S03]  /*78c0*/  IADD3 R44, P6, R34, R44, RZ ;  /* 0x0000002c222c7210 */ /* 0x000fc60007fde0ff */
[----:B------:R-:W-:Y:S01]  /*78d0*/  IMAD.IADD R43, R58, 0x1, R49 ;  /* 0x000000013a2b7824 */ /* 0x000fe200078e0231 */
[----:B------:R-:W-:Y:S01]  /*78e0*/  IADD3.X R45, R35, R57, R45, P6, !PT ;  /* 0x00000039232d7210 */ /* 0x000fe200037fe42d */
[----:B------:R-:W-:Y:S01]  /*78f0*/  IMAD.MOV.U32 R42, RZ, RZ, R48 ;  /* 0x000000ffff2a7224 */ /* 0x000fe200078e0030 */
[----:B------:R-:W-:Y:S01]  /*7900*/  IADD3 R40, P6, R40, R30, RZ ;  /* 0x0000001e28287210 */ /* 0x000fe20007fde0ff */
[----:B------:R-:W-:Y:S01]  /*7910*/  IMAD.X R50, R37, 0x1, R27, P4 ;  /* 0x0000000125327824 */ /* 0x000fe200020e061b */
[----:B------:R-:W-:Y:S02]  /*7920*/  LEA R46, P4, R47, UR10, 0x2 ;  /* 0x0000000a2f2e7c11 */ /* 0x000fe4000f8810ff */
[----:B------:R-:W-:Y:S02]  /*7930*/  IADD3.X R41, R31, R56, R41, P6, !PT ;  /* 0x000000381f297210 */ /* 0x000fe400037fe429 */
[----:B------:R-:W-:Y:S02]  /*7940*/  LEA.HI.X R47, R47, UR11, R50, 0x2, P4 ;  /* 0x0000000b2f2f7c11 */ /* 0x000fe4000a0f1432 */
[----:B------:R-:W-:Y:S01]  /*7950*/  ISETP.GT.AND P4, PT, R52, RZ, P1 ;  /* 0x000000ff3400720c */ /* 0x000fe20000f84270 */
[----:B---3--:R-:W-:-:S04]  /*7960*/  FMUL R51, R61, UR20 ;  /* 0x000000143d337c20 */ /* 0x008fc80008400000 */
[----:B------:R-:W-:-:S05]  /*7970*/  FFMA R51, R184, UR21, R51 ;  /* 0x00000015b8337c23 */ /* 0x000fca0008000033 */
[----:B------:R2:W-:Y:S03]  /*7980*/  @P3 STG.E desc[UR18][R42.64], R51 ;  /* 0x000000332a003986 */ /* 0x0005e6000c101912 */
[----:B------:R-:W-:Y:S05]  /*7990*/  @!P4 BRA `(.L_x_94) ;  /* 0x000000000004c947 */ /* 0x000fea0003800000 */
[----:B------:R3:W5:Y:S02]  /*79a0*/  LDG.E.LTC128B R61, desc[UR18][R46.64] ;  /* 0x000000122e3d7981 */ /* 0x000764000c1e1920 */
.L_x_94:
[----:B------:R-:W-:Y:S05]  /*79b0*/  BSYNC B1 ;  /* 0x0000000000017941 */ /* 0x000fea0003800000 */
.L_x_93:
[----:B-1----:R-:W-:Y:S01]  /*79c0*/  IADD3 R38, P6, R38, R60, RZ ;  /* 0x0000003c26267210 */ /* 0x002fe20007fde0ff */
[----:B-----5:R-:W-:Y:S01]  /*79d0*/  FMUL R62, R61, UR20 ;  /* 0x000000143d3e7c20 */ /* 0x020fe20008400000 */
[----:B------:R-:W-:Y:S01]  /*79e0*/  ISETP.GT.AND P3, PT, R52, 0x8, P2 ;  /* 0x000000083400780c */ /* 0x000fe20001764270 */
[----:B--2---:R-:W-:Y:S01]  /*79f0*/  IMAD.WIDE.U32 R50, R54, UR23, R44 ;  /* 0x0000001736327c25 */ /* 0x004fe2000f8e002c */
        /* <DEDUP_REMOVED lines=11> */
.L_x_96:
[----:B------:R-:W-:Y:S05]  /*7ab0*/  BSYNC B1 ;  /* 0x0000000000017941 */ /* 0x000fea0003800000 */
.L_x_95:
[----:B------:R-:W-:Y:S01]  /*7ac0*/  IADD3.X R45, R35, R57, R47, P6, !PT ;  /* 0x00000039232d7210 */ /* 0x000fe200037fe42f */
[----:B--2--5:R-:W-:Y:S01]  /*7ad0*/  FMUL R49, R61, UR20 ;  /* 0x000000143d317c20 */ /* 0x024fe20008400000 */
[----:B------:R-:W-:Y:S01]  /*7ae0*/  ISETP.GT.AND P1, PT, R52, 0x8, P1 ;  /* 0x000000083400780c */ /* 0x000fe20000f24270 */
[----:B------:R-:W-:Y:S01]  /*7af0*/  IMAD.WIDE.U32 R36, R30, 0x7, R36 ;  /* 0x000000071e247825 */ /* 0x000fe200078e0024 */
[----:B------:R-:W-:-:S03]  /*7b00*/  ISETP.GT.AND P2, PT, R53, 0x60, PT ;  /* 0x000000603500780c */ /* 0x000fc60003f44270 */
[----:B------:R-:W-:Y:S01]  /*7b10*/  FFMA R49, R182, UR21, R49 ;  /* 0x00000015b6317c23 */ /* 0x000fe20008000031 */
[----:B------:R-:W-:Y:S01]  /*7b20*/  BSSY B1, `(.L_x_97) ;  /* 0x000000c000017945 */ /* 0x000fe20003800000 */
[----:B------:R-:W-:-:S03]  /*7b30*/  IMAD.WIDE.U32 R44, R54, UR23, R44 ;  /* 0x00000017362c7c25 */ /* 0x000fc6000f8e002c */
[----:B------:R2:W-:Y:S01]  /*7b40*/  @P3 STG.E desc[UR18][R42.64+0x20], R49 ;  /* 0x000020312a003986 */ /* 0x0005e2000c101912 */
[----:B------:R-:W-:Y:S01]  /*7b50*/  VIADD R47, R45, UR6 ;  /* 0x000000062d2f7c36 */ /* 0x000fe20008000000 */
[----:B------:R-:W-:Y:S01]  /*7b60*/  IADD3 R45, P6, R28, R36, RZ ;  /* 0x000000241c2d7210 */ /* 0x000fe20007fde0ff */
[----:B------:R-:W-:Y:S01]  /*7b70*/  IMAD.IADD R50, R56, 0x1, R37 ;  /* 0x0000000138327824 */ /* 0x000fe200078e0225 */
[----:B------:R-:W-:Y:S02]  /*7b80*/  LEA R46, P4, R44, UR10, 0x2 ;  /* 0x0000000a2c2e7c11 */ /* 0x000fe4000f8810ff */
[----:B------:R-:W-:Y:S01]  /*7b90*/  ISETP.GT.AND P3, PT, R52, RZ, P2 ;  /* 0x000000ff3400720c */ /* 0x000fe20001764270 */
[----:B------:R-:W-:Y:S01]  /*7ba0*/  IMAD.X R48, R50, 0x1, R27, P6 ;  /* 0x0000000132307824 */ /* 0x000fe200030e061b */
[----:B------:R-:W-:Y:S01]  /*7bb0*/  LEA.HI.X R47, R44, UR11, R47, 0x2, P4 ;  /* 0x0000000b2c2f7c11 */ /* 0x000fe2000a0f142f */
[----:B------:R-:W-:Y:S10]  /*7bc0*/  @!P1 BRA `(.L_x_98) ;  /* 0x0000000000049947 */ /* 0x000ff40003800000 */
[----:B------:R3:W5:Y:S02]  /*7bd0*/  LDG.E.LTC128B R61, desc[UR18][R46.64+0x20] ;  /* 0x000020122e3d7981 */ /* 0x000764000c1e1920 */
.L_x_98:
[----:B------:R-:W-:Y:S05]  /*7be0*/  BSYNC B1 ;  /* 0x0000000000017941 */ /* 0x000fea0003800000 */
.L_x_97:
[----:B-----5:R-:W-:Y:S01]  /*7bf0*/  FMUL R44, R61, UR20 ;  /* 0x000000143d2c7c20 */ /* 0x020fe20008400000 */
[----:B--2---:R-:W-:-:S03]  /*7c00*/  LEA R42, P4, R45, UR10, 0x2 ;  /* 0x0000000a2d2a7c11 */ /* 0x004fc6000f8810ff */
[----:B------:R-:W-:Y:S01]  /*7c10*/  FFMA R181, R181, UR21, R44 ;  /* 0x00000015b5b57c23 */ /* 0x000fe2000800002c */
[----:B------:R-:W-:-:S04]  /*7c20*/  LEA.HI.X R43, R45, UR11, R48, 0x2, P4 ;  /* 0x0000000b2d2b7c11 */ /* 0x000fc8000a0f1430 */
[----:B------:R2:W-:Y:S04]  /*7c30*/  @P1 STG.E desc[UR18][R38.64+0x20], R181 ;  /* 0x000020b526001986 */ /* 0x0005e8000c101912 */
[----:B------:R4:W2:Y:S01]  /*7c40*/  @P3 LDG.E.LTC128B R61, desc[UR18][R42.64] ;  /* 0x000000122a3d3981 */ /* 0x0008a2000c1e1920 */
[C---:B------:R-:W-:Y:S01]  /*7c50*/  IMAD.WIDE.U32 R24, R30.reuse, 0x7, R24 ;  /* 0x000000071e187825 */ /* 0x040fe200078e0018 */
[----:B------:R-:W-:Y:S03]  /*7c60*/  BSSY B1, `(.L_x_99) ;  /* 0x0000018000017945 */ /* 0x000fe60003800000 */
[----:B------:R-:W-:Y:S01]  /*7c70*/  IMAD.WIDE.U32 R40, R30, 0x7, R40 ;  /* 0x000000071e287825 */ /* 0x000fe200078e0028 */
[----:B------:R-:W-:-:S04]  /*7c80*/  IADD3 R24, P1, R24, R30, RZ ;  /* 0x0000001e18187210 */ /* 0x000fc80007f3e0ff */
[----:B------:R-:W-:Y:S01]  /*7c90*/  IADD3.X R25, R31, R56, R25, P1, !PT ;  /* 0x000000381f197210 */ /* 0x000fe20000ffe419 */
[----:B----4-:R-:W-:Y:S01]  /*7ca0*/  IMAD.WIDE.U32 R42, R32, 0x1c, R38 ;  /* 0x0000001c202a7825 */ /* 0x010fe200078e0026 */
[----:B------:R-:W-:-:S03]  /*7cb0*/  IADD3 R36, P1, R36, R30, RZ ;  /* 0x0000001e24247210 */ /* 0x000fc60007f3e0ff */
[----:B------:R-:W-:Y:S01]  /*7cc0*/  IMAD.IADD R43, R58, 0x1, R43 ;  /* 0x000000013a2b7824 */ /* 0x000fe200078e022b */
[----:B---3--:R-:W-:Y:S01]  /*7cd0*/  IADD3 R47, P4, R36, R28, RZ ;  /* 0x0000001c242f7210 */ /* 0x008fe20007f9e0ff */
[----:B------:R-:W-:Y:S01]  /*7ce0*/  IMAD.X R37, R50, 0x1, R31, P1 ;  /* 0x0000000132257824 */ /* 0x000fe200008e061f */
[----:B------:R-:W-:Y:S01]  /*7cf0*/  ISETP.GT.AND P1, PT, R53, 0x61, PT ;  /* 0x000000613500780c */ /* 0x000fe20003f24270 */
[----:B------:R-:W-:-:S04]  /*7d00*/  IMAD.WIDE.U32 R44, R55, R30, R24 ;  /* 0x0000001e372c7225 */ /* 0x000fc800078e0018 */
[----:B------:R-:W-:Y:S01]  /*7d10*/  IMAD.X R48, R37, 0x1, R27, P4 ;  /* 0x0000000125307824 */ /* 0x000fe200020e061b */
[C---:B------:R-:W-:Y:S02]  /*7d20*/  LEA R46, P4, R47.reuse, UR10, 0x2 ;  /* 0x0000000a2f2e7c11 */ /* 0x040fe4000f8810ff */
[----:B------:R-:W-:Y:S02]  /*7d30*/  IADD3 R44, P6, R34, R44, RZ ;  /* 0x0000002c222c7210 */ /* 0x000fe40007fde0ff */
[----:B------:R-:W-:Y:S02]  /*7d40*/  LEA.HI.X R47, R47, UR11, R48, 0x2, P4 ;  /* 0x0000000b2f2f7c11 */ /* 0x000fe4000a0f1430 */
[----:B------:R-:W-:Y:S02]  /*7d50*/  ISETP.GT.AND P4, PT, R52, RZ, P1 ;  /* 0x000000ff3400720c */ /* 0x000fe40000f84270 */
[----:B------:R-:W-:Y:S02]  /*7d60*/  IADD3.X R45, R35, R57, R45, P6, !PT ;  /* 0x00000039232d7210 */ /* 0x000fe400037fe42d */
[----:B------:R-:W-:-:S04]  /*7d70*/  IADD3 R40, P6, R40, R30, RZ ;  /* 0x0000001e28287210 */ /* 0x000fc80007fde0ff */
[----:B------:R-:W-:Y:S01]  /*7d80*/  IADD3.X R41, R31, R56, R41, P6, !PT ;  /* 0x000000381f297210 */ /* 0x000fe200037fe429 */
[----:B--2---:R-:W-:-:S04]  /*7d90*/  FMUL R49, R61, UR20 ;  /* 0x000000143d317c20 */ /* 0x004fc80008400000 */
[----:B------:R-:W-:-:S05]  /*7da0*/  FFMA R49, R180, UR21, R49 ;  /* 0x00000015b4317c23 */ /* 0x000fca0008000031 */
[----:B------:R2:W-:Y:S01]  /*7db0*/  @P3 STG.E desc[UR18][R42.64], R49 ;  /* 0x000000312a003986 */ /* 0x0005e2000c101912 */
[----:B------:R-:W-:Y:S05]  /*7dc0*/  @!P4 BRA `(.L_x_100) ;  /* 0x000000000004c947 */ /* 0x000fea0003800000 */
[----:B------:R3:W5:Y:S02]  /*7dd0*/  LDG.E.LTC128B R61, desc[UR18][R46.64] ;  /* 0x000000122e3d7981 */ /* 0x000764000c1e1920 */
.L_x_100:
[----:B------:R-:W-:Y:S05]  /*7de0*/  BSYNC B1 ;  /* 0x0000000000017941 */ /* 0x000fea0003800000 */
.L_x_99:
        /* <DEDUP_REMOVED lines=12> */
[----:B--2---:R-:W-:Y:S01]  /*7eb0*/  LEA.HI.X R49, R44, UR11, R45, 0x2, P2 ;  /* 0x0000000b2c317c11 */ /* 0x004fe200090f142d */
[----:B------:R-:W-:Y:S08]  /*7ec0*/  @!P3 BRA `(.L_x_102) ;  /* 0x000000000004b947 */ /* 0x000ff00003800000 */
[----:B------:R2:W5:Y:S02]  /*7ed0*/  LDG.E.LTC128B R61, desc[UR18][R48.64+0x20] ;  /* 0x00002012303d7981 */ /* 0x000564000c1e1920 */
.L_x_102:
[----:B------:R-:W-:Y:S05]  /*7ee0*/  BSYNC B1 ;  /* 0x0000000000017941 */ /* 0x000fea0003800000 */
.L_x_101:
[----:B-----5:R-:W-:Y:S01]  /*7ef0*/  FMUL R45, R61, UR20 ;  /* 0x000000143d2d7c20 */ /* 0x020fe20008400000 */
[----:B------:R-:W-:Y:S01]  /*7f00*/  IADD3.X R51, R35, R57, R47, P6, !PT ;  /* 0x0000003923337210 */ /* 0x000fe200037fe42f */
[----:B------:R-:W-:Y:S01]  /*7f10*/  IMAD.WIDE.U32 R36, R30, 0x7, R36 ;  /* 0x000000071e247825 */ /* 0x000fe200078e0024 */
[----:B------:R-:W-:-:S03]  /*7f20*/  ISETP.GT.AND P1, PT, R52, 0x8, P1 ;  /* 0x000000083400780c */ /* 0x000fc60000f24270 */
[----:B--2---:R-:W-:Y:S01]  /*7f30*/  FFMA R49, R178, UR21, R45 ;  /* 0x00000015b2317c23 */ /* 0x004fe2000800002d */
[----:B------:R-:W-:Y:S01]  /*7f40*/  ISETP.GT.AND P2, PT, R53, 0x68, PT ;  /* 0x000000683500780c */ /* 0x000fe20003f44270 */
[----:B------:R-:W-:Y:S01]  /*7f50*/  IMAD.WIDE.U32 R44, R54, UR23, R50 ;  /* 0x00000017362c7c25 */ /* 0x000fe2000f8e0032 */
[----:B------:R-:W-:Y:S02]  /*7f60*/  BSSY B1, `(.L_x_103) ;  /* 0x000000b000017945 */ /* 0x000fe40003800000 */
[----:B------:R2:W-:Y:S01]  /*7f70*/  @P3 STG.E desc[UR18][R42.64+0x20], R49 ;  /* 0x000020312a003986 */ /* 0x0005e2000c101912 */
[----:B------:R-:W-:Y:S01]  /*7f80*/  IMAD.IADD R50, R56, 0x1, R37 ;  /* 0x0000000138327824 */ /* 0x000fe200078e0225 */
[----:B------:R-:W-:Y:S02]  /*7f90*/  IADD3 R47, R45, UR6, RZ ;  /* 0x000000062d2f7c10 */ /* 0x000fe4000fffe0ff */
[----:B------:R-:W-:Y:S02]  /*7fa0*/  IADD3 R45, P6, R28, R36, RZ ;  /* 0x000000241c2d7210 */ /* 0x000fe40007fde0ff */
[----:B------:R-:W-:-:S02]  /*7fb0*/  LEA R46, P4, R44, UR10, 0x2 ;  /* 0x0000000a2c2e7c11 */ /* 0x000fc4000f8810ff */
[----:B------:R-:W-:Y:S01]  /*7fc0*/  ISETP.GT.AND P3, PT, R52, RZ, P2 ;  /* 0x000000ff3400720c */ /* 0x000fe20001764270 */
[----:B------:R-:W-:Y:S01]  /*7fd0*/  IMAD.X R48, R50, 0x1, R27, P6 ;  /* 0x0000000132307824 */ /* 0x000fe200030e061b */
[----:B------:R-:W-:Y:S01]  /*7fe0*/  LEA.HI.X R47, R44, UR11, R47, 0x2, P4 ;  /* 0x0000000b2c2f7c11 */ /* 0x000fe2000a0f142f */
[----:B------:R-:W-:Y:S10]  /*7ff0*/  @!P1 BRA `(.L_x_104) ;  /* 0x0000000000049947 */ /* 0x000ff40003800000 */
[----:B------:R3:W5:Y:S02]  /*8000*/  LDG.E.LTC128B R61, desc[UR18][R46.64+0x20] ;  /* 0x000020122e3d7981 */ /* 0x000764000c1e1920 */
.L_x_104:
[----:B------:R-:W-:Y:S05]  /*8010*/  BSYNC B1 ;  /* 0x0000000000017941 */ /* 0x000fea0003800000 */
.L_x_103:
[----:B--2--5:R-:W-:Y:S01]  /*8020*/  FMUL R42, R61, UR20 ;  /* 0x000000143d2a7c20 */ /* 0x024fe20008400000 */
[----:B------:R-:W-:-:S03]  /*8030*/  LEA R44, P4, R45, UR10, 0x2 ;  /* 0x0000000a2d2c7c11 */ /* 0x000fc6000f8810ff */
[----:B------:R-:W-:Y:S01]  /*8040*/  FFMA R177, R177, UR21, R42 ;  /* 0x00000015b1b17c23 */ /* 0x000fe2000800002a */
[----:B------:R-:W-:-:S04]  /*8050*/  LEA.HI.X R45, R45, UR11, R48, 0x2, P4 ;  /* 0x0000000b2d2d7c11 */ /* 0x000fc8000a0f1430 */
[----:B------:R2:W-:Y:S04]  /*8060*/  @P1 STG.E desc[UR18][R38.64+0x20], R177 ;  /* 0x000020b126001986 */ /* 0x0005e8000c101912 */
[----:B------:R4:W2:Y:S01]  /*8070*/  @P3 LDG.E.LTC128B R61, desc[UR18][R44.64] ;  /* 0x000000122c3d3981 */ /* 0x0008a2000c1e1920 */
[----:B------:R-:W-:Y:S01]  /*8080*/  IMAD.WIDE.U32 R24, R30, 0x7, R24 ;  /* 0x000000071e187825 */ /* 0x000fe200078e0018 */
[----:B------:R-:W-:Y:S02]  /*8090*/  BSSY B1, `(.L_x_105) ;  /* 0x0000019000017945 */ /* 0x000fe40003800000 */
[----:B------:R-:W-:-:S04]  /*80a0*/  IADD3 R24, P1, R24, R30, RZ ;  /* 0x0000001e18187210 */ /* 0x000fc80007f3e0ff */
[----:B------:R-:W-:Y:S01]  /*80b0*/  IADD3.X R25, R31, R56, R25, P1, !PT ;  /* 0x000000381f197210 */ /* 0x000fe20000ffe419 */
[----:B----4-:R-:W-:Y:S01]  /*80c0*/  IMAD.WIDE.U32 R44, R32, 0x1c, R38 ;  /* 0x0000001c202c7825 */ /* 0x010fe200078e0026 */
[----:B------:R-:W-:-:S03]  /*80d0*/  IADD3 R42, P1, R36, R30, RZ ;  /* 0x0000001e242a7210 */ /* 0x000fc60007f3e0ff */
[----:B---3--:R-:W-:-:S04]  /*80e0*/  IMAD.WIDE.U32 R46, R55, R30, R24 ;  /* 0x0000001e372e7225 */ /* 0x008fc800078e0018 */
[----:B------:R-:W-:Y:S01]  /*80f0*/  IMAD.X R43, R50, 0x1, R31, P1 ;  /* 0x00000001322b7824 */ /* 0x000fe200008e061f */
[----:B------:R-:W-:Y:S01]  /*8100*/  IADD3 R48, P6, R34, R46, RZ ;  /* 0x0000002e22307210 */ /* 0x000fe20007fde0ff */
[----:B------:R-:W-:Y:S01]  /*8110*/  IMAD.WIDE.U32 R36, R30, 0x7, R40 ;  /* 0x000000071e247825 */ /* 0x000fe200078e0028 */
[----:B------:R-:W-:Y:S02]  /*8120*/  IADD3 R50, P4, R42, R28, RZ ;  /* 0x0000001c2a327210 */ /* 0x000fe40007f9e0ff */
[----:B------:R-:W-:Y:S01]  /*8130*/  IADD3.X R49, R35, R57, R47, P6, !PT ;  /* 0x0000003923317210 */ /* 0x000fe200037fe42f */
[----:B------:R-:W-:Y:S01]  /*8140*/  IMAD.IADD R41, R58, 0x1, R45 ;  /* 0x000000013a297824 */ /* 0x000fe200078e022d */
[----:B------:R-:W-:Y:S01]  /*8150*/  ISETP.GT.AND P1, PT, R53, 0x69, PT ;  /* 0x000000693500780c */ /* 0x000fe20003f24270 */
[----:B------:R-:W-:Y:S01]  /*8160*/  IMAD.MOV.U32 R40, RZ, RZ, R44 ;  /* 0x000000ffff287224 */ /* 0x000fe200078e002c */
[----:B------:R-:W-:Y:S01]  /*8170*/  IADD3 R36, P6, R36, R30, RZ ;  /* 0x0000001e24247210 */ /* 0x000fe20007fde0ff */
[----:B------:R-:W-:Y:S01]  /*8180*/  IMAD.X R47, R43, 0x1, R27, P4 ;  /* 0x000000012b2f7824 */ /* 0x000fe200020e061b */
[----:B------:R-:W-:-:S02]  /*8190*/  LEA R46, P4, R50, UR10, 0x2 ;  /* 0x0000000a322e7c11 */ /* 0x000fc4000f8810ff */
[----:B------:R-:W-:Y:S02]  /*81a0*/  IADD3.X R37, R31, R56, R37, P6, !PT ;  /* 0x000000381f257210 */ /* 0x000fe400037fe425 */
[----:B------:R-:W-:Y:S02]  /*81b0*/  LEA.HI.X R47, R50, UR11, R47, 0x2, P4 ;  /* 0x0000000b322f7c11 */ /* 0x000fe4000a0f142f */
[----:B------:R-:W-:Y:S01]  /*81c0*/  ISETP.GT.AND P4, PT, R52, RZ, P1 ;  /* 0x000000ff3400720c */ /* 0x000fe20000f84270 */
[----:B--2---:R-:W-:-:S04]  /*81d0*/  FMUL R51, R61, UR20 ;  /* 0x000000143d337c20 */ /* 0x004fc80008400000 */
[----:B------:R-:W-:-:S05]  /*81e0*/  FFMA R51, R176, UR21, R51 ;  /* 0x00000015b0337c23 */ /* 0x000fca0008000033 */
[----:B------:R2:W-:Y:S03]  /*81f0*/  @P3 STG.E desc[UR18][R40.64], R51 ;  /* 0x0000003328003986 */ /* 0x0005e6000c101912 */
[----:B------:R-:W-:Y:S05]  /*8200*/  @!P4 BRA `(.L_x_106) ;  /* 0x000000000004c947 */ /* 0x000fea0003800000 */
[----:B------:R3:W5:Y:S02]  /*8210*/  LDG.E.LTC128B R61, desc[UR18][R46.64] ;  /* 0x000000122e3d7981 */ /* 0x000764000c1e1920 */
.L_x_106:
[----:B------:R-:W-:Y:S05]  /*8220*/  BSYNC B1 ;  /* 0x0000000000017941 */ /* 0x000fea0003800000 */
.L_x_105:
[----:B-1----:R-:W-:Y:S01]  /*8230*/  IADD3 R38, P6, R38, R60, RZ ;  /* 0x0000003c26267210 */ /* 0x002fe20007fde0ff */
[----:B-----5:R-:W-:Y:S01]  /*8240*/  FMUL R62, R61, UR20 ;  /* 0x000000143d3e7c20 */ /* 0x020fe20008400000 */
[----:B------:R-:W-:Y:S01]  /*8250*/  ISETP.GT.AND P3, PT, R52, 0x8, P2 ;  /* 0x000000083400780c */ /* 0x000fe20001764270 */
[----:B------:R-:W-:Y:S01]  /*8260*/  IMAD.WIDE.U32 R44, R54, UR23, R48 ;  /* 0x00000017362c7c25 */ /* 0x000fe2000f8e0030 */
[----:B------:R-:W-:Y:S03]  /*8270*/  BSSY B1, `(.L_x_107) ;  /* 0x000000b000017945 */ /* 0x000fe60003800000 */
[----:B------:R-:W-:Y:S01]  /*8280*/  FFMA R175, R175, UR21, R62 ;  /* 0x00000015afaf7c23 */ /* 0x000fe2000800003e */
[----:B------:R-:W-:Y:S01]  /*8290*/  IMAD.X R39, R39, 0x1, R33, P6 ;  /* 0x0000000127277824 */ /* 0x000fe200030e0621 */
[----:B---3--:R-:W-:Y:S01]  /*82a0*/  LEA R46, P2, R44, UR10, 0x2 ;  /* 0x0000000a2c2e7c11 */ /* 0x008fe2000f8410ff */
[----:B--2---:R-:W-:-:S03]  /*82b0*/  IMAD.WIDE.U32 R50, R55, R30, R36 ;  /* 0x0000001e37327225 */ /* 0x004fc600078e0024 */
[----:B------:R1:W-:Y:S01]  /*82c0*/  @P4 STG.E desc[UR18][R38.64], R175 ;  /* 0x000000af26004986 */ /* 0x0003e2000c101912 */
[----:B------:R-:W-:Y:S01]  /*82d0*/  VIADD R45, R45, UR6 ;  /* 0x000000062d2d7c36 */ /* 0x000fe20008000000 */
[----:B------:R-:W-:-:S04]  /*82e0*/  IADD3 R48, P6, R34, R50, RZ ;  /* 0x0000003222307210 */ /* 0x000fc80007fde0ff */
[----:B------:R-:W-:Y:S01]  /*82f0*/  LEA.HI.X R47, R44, UR11, R45, 0x2, P2 ;  /* 0x0000000b2c2f7c11 */ /* 0x000fe200090f142d */
[----:B------:R-:W-:Y:S08]  /*8300*/  @!P3 BRA `(.L_x_108) ;  /* 0x000000000004b947 */ /* 0x000ff00003800000 */
[----:B------:R2:W5:Y:S02]  /*8310*/  LDG.E.LTC128B R61, desc[UR18][R46.64+0x20] ;  /* 0x000020122e3d7981 */ /* 0x000564000c1e1920 */
.L_x_108:
[----:B------:R-:W-:Y:S05]  /*8320*/  BSYNC B1 ;  /* 0x0000000000017941 */ /* 0x000fea0003800000 */
.L_x_107:
[----:B-----5:R-:W-:Y:S01]  /*8330*/  FMUL R45, R61, UR20 ;  /* 0x000000143d2d7c20 */ /* 0x020fe20008400000 */
[----:B------:R-:W-:Y:S01]  /*8340*/  IADD3.X R49, R35, R57, R51, P6, !PT ;  /* 0x0000003923317210 */ /* 0x000fe200037fe433 */
[----:B--2---:R-:W-:Y:S01]  /*8350*/  IMAD.WIDE.U32 R46, R30, 0x7, R42 ;  /* 0x000000071e2e7825 */ /* 0x004fe200078e002a */
[----:B------:R-:W-:-:S03]  /*8360*/  ISETP.GT.AND P1, PT, R52, 0x8, P1 ;  /* 0x000000083400780c */ /* 0x000fc60000f24270 */
[----:B------:R-:W-:Y:S01]  /*8370*/  FFMA R51, R174, UR21, R45 ;  /* 0x00000015ae337c23 */ /* 0x000fe2000800002d */
        /* <DEDUP_REMOVED lines=13> */
.L_x_110:
[----:B------:R-:W-:Y:S05]  /*8450*/  BSYNC B1 ;  /* 0x0000000000017941 */ /* 0x000fea0003800000 */
.L_x_109:
[----:B--2--5:R-:W-:Y:S01]  /*8460*/  FMUL R40, R61, UR20 ;  /* 0x000000143d287c20 */ /* 0x024fe20008400000 */
[----:B------:R-:W-:-:S03]  /*8470*/  LEA R44, P4, R45, UR10, 0x2 ;  /* 0x0000000a2d2c7c11 */ /* 0x000fc6000f8810ff */
        /* <DEDUP_REMOVED lines=8> */
[----:B------:R-:W-:Y:S02]  /*8500*/  IADD3.X R41, R31, R56, R25, P1, !PT ;  /* 0x000000381f297210 */ /* 0x000fe40000ffe419 */
[-C--:B---3--:R-:W-:Y:S01]  /*8510*/  IADD3 R42, P1, R46, R30.reuse, RZ ;  /* 0x0000001e2e2a7210 */ /* 0x088fe20007f3e0ff */
[----:B------:R-:W-:-:S03]  /*8520*/  IMAD.WIDE.U32 R24, R55, R30, R40 ;  /* 0x0000001e37187225 */ /* 0x000fc600078e0028 */
[----:B------:R-:W-:Y:S01]  /*8530*/  IADD3 R48, P4, R42, R28, RZ ;  /* 0x0000001c2a307210 */ /* 0x000fe20007f9e0ff */
[----:B------:R-:W-:Y:S01]  /*8540*/  IMAD.X R43, R49, 0x1, R31, P1 ;  /* 0x00000001312b7824 */ /* 0x000fe200008e061f */
[----:B------:R-:W-:Y:S02]  /*8550*/  IADD3 R46, P6, R34, R24, RZ ;  /* 0x00000018222e7210 */ /* 0x000fe40007fde0ff */
[----:B------:R-:W-:Y:S01]  /*8560*/  ISETP.GT.AND P1, PT, R53, 0x71, PT ;  /* 0x000000713500780c */ /* 0x000fe20003f24270 */
[----:B----4-:R-:W-:Y:S01]  /*8570*/  IMAD.X R45, R43, 0x1, R27, P4 ;  /* 0x000000012b2d7824 */ /* 0x010fe200020e061b */
[----:B------:R-:W-:Y:S01]  /*8580*/  IADD3.X R47, R35, R57, R25, P6, !PT ;  /* 0x00000039232f7210 */ /* 0x000fe200037fe419 */
[----:B------:R-:W-:Y:S01]  /*8590*/  IMAD.WIDE.U32 R24, R32, 0x1c, R38 ;  /* 0x0000001c20187825 */ /* 0x000fe200078e0026 */
[----:B------:R-:W-:Y:S02]  /*85a0*/  LEA R44, P4, R48, UR10, 0x2 ;  /* 0x0000000a302c7c11 */ /* 0x000fe4000f8810ff */
[----:B------:R-:W-:Y:S01]  /*85b0*/  IADD3 R36, P6, R36, R30, RZ ;  /* 0x0000001e24247210 */ /* 0x000fe20007fde0ff */
[----:B------:R-:W-:Y:S01]  /*85c0*/  IMAD.IADD R51, R58, 0x1, R25 ;  /* 0x000000013a337824 */ /* 0x000fe200078e0219 */
[----:B------:R-:W-:Y:S01]  /*85d0*/  LEA.HI.X R45, R48, UR11, R45, 0x2, P4 ;  /* 0x0000000b302d7c11 */ /* 0x000fe2000a0f142d */
[----:B------:R-:W-:Y:S01]  /*85e0*/  IMAD.MOV.U32 R50, RZ, RZ, R24 ;  /* 0x000000ffff327224 */ /* 0x000fe200078e0018 */
[----:B------:R-:W-:-:S02]  /*85f0*/  ISETP.GT.AND P4, PT, R52, RZ, P1 ;  /* 0x000000ff3400720c */ /* 0x000fc40000f84270 */
[----:B------:R-:W-:Y:S01]  /*8600*/  IADD3.X R37, R31, R56, R37, P6, !PT ;  /* 0x000000381f257210 */ /* 0x000fe200037fe425 */
[----:B--2---:R-:W-:-:S04]  /*8610*/  FMUL R49, R61, UR20 ;  /* 0x000000143d317c20 */ /* 0x004fc80008400000 */
[----:B------:R-:W-:-:S05]  /*8620*/  FFMA R49, R172, UR21, R49 ;  /* 0x00000015ac317c23 */ /* 0x000fca0008000031 */
[----:B------:R2:W-:Y:S01]  /*8630*/  @P3 STG.E desc[UR18][R50.64], R49 ;  /* 0x0000003132003986 */ /* 0x0005e2000c101912 */
[----:B------:R-:W-:Y:S05]  /*8640*/  @!P4 BRA `(.L_x_112) ;  /* 0x000000000004c947 */ /* 0x000fea0003800000 */
[----:B------:R3:W5:Y:S02]  /*8650*/  LDG.E.LTC128B R61, desc[UR18][R44.64] ;  /* 0x000000122c3d7981 */ /* 0x000764000c1e1920 */
.L_x_112:
[----:B------:R-:W-:Y:S05]  /*8660*/  BSYNC B1 ;  /* 0x0000000000017941 */ /* 0x000fea0003800000 */
.L_x_111:
[----:B------:R-:W-:Y:S01]  /*8670*/  IADD3 R24, P6, R38, R60, RZ ;  /* 0x0000003c26187210 */ /* 0x000fe20007fde0ff */
[----:B-----5:R-:W-:Y:S01]  /*8680*/  FMUL R62, R61, UR20 ;  /* 0x000000143d3e7c20 */ /* 0x020fe20008400000 */
[----:B------:R-:W-:Y:S01]  /*8690*/  ISETP.GT.AND P3, PT, R52, 0x8, P2 ;  /* 0x000000083400780c */ /* 0x000fe20001764270 */
[----:B---3--:R-:W-:Y:S01]  /*86a0*/  IMAD.WIDE.U32 R44, R54, UR23, R46 ;  /* 0x00000017362c7c25 */ /* 0x008fe2000f8e002e */
[----:B------:R-:W-:Y:S03]  /*86b0*/  BSSY B1, `(.L_x_113) ;  /* 0x000000b000017945 */ /* 0x000fe60003800000 */
[----:B------:R-:W-:Y:S01]  /*86c0*/  FFMA R171, R171, UR21, R62 ;  /* 0x00000015abab7c23 */ /* 0x000fe2000800003e */
[----:B------:R-:W-:Y:S01]  /*86d0*/  IMAD.X R25, R39, 0x1, R33, P6 ;  /* 0x0000000127197824 */ /* 0x000fe200030e0621 */
[----:B-1----:R-:W-:Y:S01]  /*86e0*/  LEA R38, P2, R44, UR10, 0x2 ;  /* 0x0000000a2c267c11 */ /* 0x002fe2000f8410ff */
[----:B--2---:R-:W-:-:S03]  /*86f0*/  IMAD.WIDE.U32 R48, R55, R30, R36 ;  /* 0x0000001e37307225 */ /* 0x004fc600078e0024 */
[----:B------:R1:W-:Y:S01]  /*8700*/  @P4 STG.E desc[UR18][R24.64], R171 ;  /* 0x000000ab18004986 */ /* 0x0003e2000c101912 */
[----:B------:R-:W-:Y:S01]  /*8710*/  VIADD R39, R45, UR6 ;  /* 0x000000062d277c36 */ /* 0x000fe20008000000 */
[----:B------:R-:W-:-:S04]  /*8720*/  IADD3 R46, P6, R34, R48, RZ ;  /* 0x00000030222e7210 */ /* 0x000fc80007fde0ff */
[----:B------:R-:W-:Y:S01]  /*8730*/  LEA.HI.X R39, R44, UR11, R39, 0x2, P2 ;  /* 0x0000000b2c277c11 */ /* 0x000fe200090f1427 */
[----:B------:R-:W-:Y:S08]  /*8740*/  @!P3 BRA `(.L_x_114) ;  /* 0x000000000004b947 */ /* 0x000ff00003800000 */
[----:B------:R2:W5:Y:S02]  /*8750*/  LDG.E.LTC128B R61, desc[UR18][R38.64+0x20] ;  /* 0x00002012263d7981 */ /* 0x000564000c1e1920 */
.L_x_114:
[----:B------:R-:W-:Y:S05]  /*8760*/  BSYNC B1 ;  /* 0x0000000000017941 */ /* 0x000fea0003800000 */
.L_x_113:
[----:B--2--5:R-:W-:Y:S01]  /*8770*/  FMUL R39, R61, UR20 ;  /* 0x000000143d277c20 */ /* 0x024fe20008400000 */
[----:B------:R-:W-:Y:S01]  /*8780*/  IADD3.X R47, R35, R57, R49, P6, !PT ;  /* 0x00000039232f7210 */ /* 0x000fe200037fe431 */
[----:B------:R-:W-:Y:S01]  /*8790*/  BSSY B1, `(.L_x_115) ;  /* 0x0000010000017945 */ /* 0x000fe20003800000 */
[----:B------:R-:W-:Y:S01]  /*87a0*/  ISETP.GT.AND P1, PT, R52, 0x8, P1 ;  /* 0x000000083400780c */ /* 0x000fe20000f24270 */
[----:B------:R-:W-:Y:S01]  /*87b0*/  FFMA R45, R170, UR21, R39 ;  /* 0x00000015aa2d7c23 */ /* 0x000fe20008000027 */
[----:B------:R-:W-:Y:S01]  /*87c0*/  ISETP.GT.AND P2, PT, R53, 0x78, PT ;  /* 0x000000783500780c */ /* 0x000fe20003f44270 */
[----:B------:R-:W-:-:S03]  /*87d0*/  IMAD.WIDE.U32 R38, R54, UR23, R46 ;  /* 0x0000001736267c25 */ /* 0x000fc6000f8e002e */
[----:B------:R2:W-:Y:S01]  /*87e0*/  @P3 STG.E desc[UR18][R50.64+0x20], R45 ;  /* 0x0000202d32003986 */ /* 0x0005e2000c101912 */
[----:B------:R-:W-:Y:S01]  /*87f0*/  IMAD.WIDE.U32 R46, R30, 0x7, R42 ;  /* 0x000000071e2e7825 */ /* 0x000fe200078e002a */
[----:B------:R-:W-:Y:S02]  /*8800*/  IADD3 R43, R39, UR6, RZ ;  /* 0x00000006272b7c10 */ /* 0x000fe4000fffe0ff */
[----:B------:R-:W-:Y:S01]  /*8810*/  LEA R42, P4, R38, UR10, 0x2 ;  /* 0x0000000a262a7c11 */ /* 0x000fe2000f8810ff */
[----:B------:R-:W-:Y:S01]  /*8820*/  IMAD.IADD R48, R56, 0x1, R47 ;  /* 0x0000000138307824 */ /* 0x000fe200078e022f */
[----:B------:R-:W-:Y:S02]  /*8830*/  IADD3 R39, P6, R28, R46, RZ ;  /* 0x0000002e1c277210 */ /* 0x000fe40007fde0ff */
[----:B------:R-:W-:Y:S02]  /*8840*/  ISETP.GT.AND P3, PT, R52, RZ, P2 ;  /* 0x000000ff3400720c */ /* 0x000fe40001764270 */
[----:B------:R-:W-:Y:S01]  /*8850*/  LEA.HI.X R43, R38, UR11, R43, 0x2, P4 ;  /* 0x0000000b262b7c11 */ /* 0x000fe2000a0f142b */
[----:B------:R-:W-:Y:S01]  /*8860*/  IMAD.X R44, R48, 0x1, R27, P6 ;  /* 0x00000001302c7824 */ /* 0x000fe200030e061b */
[----:B--2---:R-:W-:Y:S09]  /*8870*/  @!P1 BRA `(.L_x_116) ;  /* 0x0000000000049947 */ /* 0x004ff20003800000 */
[----:B------:R2:W5:Y:S02]  /*8880*/  LDG.E.LTC128B R61, desc[UR18][R42.64+0x20] ;  /* 0x000020122a3d7981 */ /* 0x000564000c1e1920 */
.L_x_116:
[----:B------:R-:W-:Y:S05]  /*8890*/  BSYNC B1 ;  /* 0x0000000000017941 */ /* 0x000fea0003800000 */
.L_x_115:
[----:B-----5:R-:W-:Y:S01]  /*88a0*/  FMUL R38, R61, UR20 ;  /* 0x000000143d267c20 */ /* 0x020fe20008400000 */
[----:B--2---:R-:W-:-:S03]  /*88b0*/  LEA R42, P4, R39, UR10, 0x2 ;  /* 0x0000000a272a7c11 */ /* 0x004fc6000f8810ff */
[----:B------:R-:W-:Y:S01]  /*88c0*/  FFMA R169, R169, UR21, R38 ;  /* 0x00000015a9a97c23 */ /* 0x000fe20008000026 */
[----:B------:R-:W-:-:S04]  /*88d0*/  LEA.HI.X R43, R39, UR11, R44, 0x2, P4 ;  /* 0x0000000b272b7c11 */ /* 0x000fc8000a0f142c */
[----:B------:R2:W-:Y:S04]  /*88e0*/  @P1 STG.E desc[UR18][R24.64+0x20], R169 ;  /* 0x000020a918001986 */ /* 0x0005e8000c101912 */
[----:B------:R3:W4:Y:S01]  /*88f0*/  @P3 LDG.E.LTC128B R61, desc[UR18][R42.64] ;  /* 0x000000122a3d3981 */ /* 0x000722000c1e1920 */
[C---:B------:R-:W-:Y:S01]  /*8900*/  IMAD.WIDE.U32 R40, R30.reuse, 0x7, R40 ;  /* 0x000000071e287825 */ /* 0x040fe200078e0028 */
[----:B------:R-:W-:Y:S03]  /*8910*/  BSSY B1, `(.L_x_117) ;  /* 0x0000019000017945 */ /* 0x000fe60003800000 */
[----:B------:R-:W-:Y:S01]  /*8920*/  IMAD.WIDE.U32 R36, R30, 0x7, R36 ;  /* 0x000000071e247825 */ /* 0x000fe200078e0024 */
[----:B------:R-:W-:-:S04]  /*8930*/  IADD3 R38, P1, R40, R30, RZ ;  /* 0x0000001e28267210 */ /* 0x000fc80007f3e0ff */
[----:B------:R-:W-:Y:S01]  /*8940*/  IADD3.X R39, R31, R56, R41, P1, !PT ;  /* 0x000000381f277210 */ /* 0x000fe20000ffe429 */
[----:B---3--:R-:W-:Y:S01]  /*8950*/  IMAD.WIDE.U32 R42, R32, 0x1c, R24 ;  /* 0x0000001c202a7825 */ /* 0x008fe200078e0018 */
[----:B------:R-:W-:-:S03]  /*8960*/  IADD3 R40, P1, R46, R30, RZ ;  /* 0x0000001e2e287210 */ /* 0x000fc60007f3e0ff */
[----:B------:R-:W-:-:S04]  /*8970*/  IMAD.WIDE.U32 R44, R55, R30, R38 ;  /* 0x0000001e372c7225 */ /* 0x000fc800078e0026 */
[----:B------:R-:W-:Y:S01]  /*8980*/  IMAD.X R41, R48, 0x1, R31, P1 ;  /* 0x0000000130297824 */ /* 0x000fe200008e061f */
[----:B------:R-:W-:Y:S01]  /*8990*/  IADD3 R46, P6, R34, R44, RZ ;  /* 0x0000002c222e7210 */ /* 0x000fe20007fde0ff */
[----:B------:R-:W-:Y:S01]  /*89a0*/  IMAD.IADD R51, R58, 0x1, R43 ;  /* 0x000000013a337824 */ /* 0x000fe200078e022b */
[----:B------:R-:W-:Y:S01]  /*89b0*/  IADD3 R48, P4, R40, R28, RZ ;  /* 0x0000001c28307210 */ /* 0x000fe20007f9e0ff */
[----:B------:R-:W-:Y:S01]  /*89c0*/  IMAD.MOV.U32 R50, RZ, RZ, R42 ;  /* 0x000000ffff327224 */ /* 0x000fe200078e002a */
[----:B------:R-:W-:Y:S02]  /*89d0*/  IADD3.X R47, R35, R57, R45, P6, !PT ;  /* 0x00000039232f7210 */ /* 0x000fe400037fe42d */
[----:B------:R-:W-:Y:S01]  /*89e0*/  ISETP.GT.AND P1, PT, R53, 0x79, PT ;  /* 0x000000793500780c */ /* 0x000fe20003f24270 */
[----:B------:R-:W-:Y:S01]  /*89f0*/  IMAD.X R45, R41, 0x1, R27, P4 ;  /* 0x00000001292d7824 */ /* 0x000fe200020e061b */
        /* <DEDUP_REMOVED lines=10> */
.L_x_118:
[----:B------:R-:W-:Y:S05]  /*8aa0*/  BSYNC B1 ;  /* 0x0000000000017941 */ /* 0x000fea0003800000 */
.L_x_117:
[----:B-12---:R-:W-:Y:S01]  /*8ab0*/  IADD3 R24, P6, R24, R60, RZ ;  /* 0x0000003c18187210 */ /* 0x006fe20007fde0ff */
[----:B-----5:R-:W-:Y:S01]  /*8ac0*/  FMUL R62, R61, UR20 ;  /* 0x000000143d3e7c20 */ /* 0x020fe20008400000 */
[----:B------:R-:W-:Y:S01]  /*8ad0*/  ISETP.GT.AND P3, PT, R52, 0x8, P2 ;  /* 0x000000083400780c */ /* 0x000fe20001764270 */
[----:B------:R-:W-:Y:S01]  /*8ae0*/  IMAD.WIDE.U32 R42, R54, UR23, R46 ;  /* 0x00000017362a7c25 */ /* 0x000fe2000f8e002e */
[----:B------:R-:W-:Y:S03]  /*8af0*/  BSSY B1, `(.L_x_119) ;  /* 0x000000b000017945 */ /* 0x000fe60003800000 */
[----:B------:R-:W-:Y:S01]  /*8b00*/  FFMA R167, R167, UR21, R62 ;  /* 0x00000015a7a77c23 */ /* 0x000fe2000800003e */
[----:B------:R-:W-:Y:S01]  /*8b10*/  IMAD.X R25, R25, 0x1, R33, P6 ;  /* 0x0000000119197824 */ /* 0x000fe200030e0621 */
[----:B---3--:R-:W-:Y:S01]  /*8b20*/  LEA R44, P2, R42, UR10, 0x2 ;  /* 0x0000000a2a2c7c11 */ /* 0x008fe2000f8410ff */
[----:B------:R-:W-:-:S03]  /*8b30*/  IMAD.WIDE.U32 R48, R55, R30, R36 ;  /* 0x0000001e37307225 */ /* 0x000fc600078e0024 */
[----:B------:R1:W-:Y:S01]  /*8b40*/  @P4 STG.E desc[UR18][R24.64], R167 ;  /* 0x000000a718004986 */ /* 0x0003e2000c101912 */
[----:B------:R-:W-:Y:S01]  /*8b50*/  VIADD R43, R43, UR6 ;  /* 0x000000062b2b7c36 */ /* 0x000fe20008000000 */
[----:B------:R-:W-:-:S04]  /*8b60*/  IADD3 R46, P6, R34, R48, RZ ;  /* 0x00000030222e7210 */ /* 0x000fc80007fde0ff */
[----:B------:R-:W-:Y:S01]  /*8b70*/  LEA.HI.X R45, R42, UR11, R43, 0x2, P2 ;  /* 0x0000000b2a2d7c11 */ /* 0x000fe200090f142b */
[----:B------:R-:W-:Y:S08]  /*8b80*/  @!P3 BRA `(.L_x_120) ;  /* 0x000000000004b947 */ /* 0x000ff00003800000 */
[----:B------:R2:W5:Y:S02]  /*8b90*/  LDG.E.LTC128B R61, desc[UR18][R44.64+0x20] ;  /* 0x000020122c3d7981 */ /* 0x000564000c1e1920 */
.L_x_120:
[----:B------:R-:W-:Y:S05]  /*8ba0*/  BSYNC B1 ;  /* 0x0000000000017941 */ /* 0x000fea0003800000 */
.L_x_119:
        /* <DEDUP_REMOVED lines=18> */
.L_x_122:
[----:B------:R-:W-:Y:S05]  /*8cd0*/  BSYNC B1 ;  /* 0x0000000000017941 */ /* 0x000fea0003800000 */
.L_x_121:
[----:B-----5:R-:W-:Y:S01]  /*8ce0*/  FMUL R42, R61, UR20 ;  /* 0x000000143d2a7c20 */ /* 0x020fe20008400000 */
[----:B---3--:R-:W-:-:S03]  /*8cf0*/  LEA R40, P4, R43, UR10, 0x2 ;  /* 0x0000000a2b287c11 */ /* 0x008fc6000f8810ff */
[----:B------:R-:W-:Y:S01]  /*8d00*/  FFMA R165, R165, UR21, R42 ;  /* 0x00000015a5a57c23 */ /* 0x000fe2000800002a */
[----:B------:R-:W-:-:S04]  /*8d10*/  LEA.HI.X R41, R43, UR11, R44, 0x2, P4 ;  /* 0x0000000b2b297c11 */ /* 0x000fc8000a0f142c */
[----:B------:R3:W-:Y:S04]  /*8d20*/  @P1 STG.E desc[UR18][R24.64+0x20], R165 ;  /* 0x000020a518001986 */ /* 0x0007e8000c101912 */
[----:B------:R4:W3:Y:S01]  /*8d30*/  @P3 LDG.E.LTC128B R61, desc[UR18][R40.64] ;  /* 0x00000012283d3981 */ /* 0x0008e2000c1e1920 */
[C---:B------:R-:W-:Y:S01]  /*8d40*/  IMAD.WIDE.U32 R38, R30.reuse, 0x7, R38 ;  /* 0x000000071e267825 */ /* 0x040fe200078e0026 */
[----:B------:R-:W-:Y:S03]  /*8d50*/  BSSY B1, `(.L_x_123) ;  /* 0x0000019000017945 */ /* 0x000fe60003800000 */
[----:B------:R-:W-:Y:S01]  /*8d60*/  IMAD.WIDE.U32 R36, R30, 0x7, R36 ;  /* 0x000000071e247825 */ /* 0x000fe200078e0024 */
[----:B------:R-:W-:-:S04]  /*8d70*/  IADD3 R38, P1, R38, R30, RZ ;  /* 0x0000001e26267210 */ /* 0x000fc80007f3e0ff */
[----:B------:R-:W-:Y:S01]  /*8d80*/  IADD3.X R39, R31, R56, R39, P1, !PT ;  /* 0x000000381f277210 */ /* 0x000fe20000ffe427 */
[----:B----4-:R-:W-:Y:S01]  /*8d90*/  IMAD.WIDE.U32 R40, R32, 0x1c, R24 ;  /* 0x0000001c20287825 */ /* 0x010fe200078e0018 */
[----:B------:R-:W-:-:S03]  /*8da0*/  IADD3 R48, P1, R48, R30, RZ ;  /* 0x0000001e30307210 */ /* 0x000fc60007f3e0ff */
[----:B------:R-:W-:-:S04]  /*8db0*/  IMAD.WIDE.U32 R42, R55, R30, R38 ;  /* 0x0000001e372a7225 */ /* 0x000fc800078e0026 */
[----:B------:R-:W-:Y:S01]  /*8dc0*/  IMAD.X R49, R46, 0x1, R31, P1 ;  /* 0x000000012e317824 */ /* 0x000fe200008e061f */
[----:B------:R-:W-:Y:S01]  /*8dd0*/  IADD3 R44, P6, R34, R42, RZ ;  /* 0x0000002a222c7210 */ /* 0x000fe20007fde0ff */
[----:B--2---:R-:W-:Y:S01]  /*8de0*/  IMAD.IADD R51, R58, 0x1, R41 ;  /* 0x000000013a337824 */ /* 0x004fe200078e0229 */
        /* <DEDUP_REMOVED lines=10> */
[----:B---3--:R-:W-:-:S04]  /*8e90*/  FMUL R47, R61, UR20 ;  /* 0x000000143d2f7c20 */ /* 0x008fc80008400000 */
[----:B------:R-:W-:-:S05]  /*8ea0*/  FFMA R47, R164, UR21, R47 ;  /* 0x00000015a42f7c23 */ /* 0x000fca000800002f */
[----:B------:R2:W-:Y:S01]  /*8eb0*/  @P3 STG.E desc[UR18][R50.64], R47 ;  /* 0x0000002f32003986 */ /* 0x0005e2000c101912 */
[----:B------:R-:W-:Y:S05]  /*8ec0*/  @!P4 BRA `(.L_x_124) ;  /* 0x000000000004c947 */ /* 0x000fea0003800000 */
[----:B------:R3:W5:Y:S02]  /*8ed0*/  LDG.E.LTC128B R61, desc[UR18][R42.64] ;  /* 0x000000122a3d7981 */ /* 0x000764000c1e1920 */
.L_x_124:
[----:B------:R-:W-:Y:S05]  /*8ee0*/  BSYNC B1 ;  /* 0x0000000000017941 */ /* 0x000fea0003800000 */
.L_x_123:
        /* <DEDUP_REMOVED lines=15> */
.L_x_126:
[----:B------:R-:W-:Y:S05]  /*8fe0*/  BSYNC B1 ;  /* 0x0000000000017941 */ /* 0x000fea0003800000 */
.L_x_125:
[----:B-----5:R-:W-:Y:S01]  /*8ff0*/  FMUL R41, R61, UR20 ;  /* 0x000000143d297c20 */ /* 0x020fe20008400000 */
[----:B------:R-:W-:Y:S01]  /*9000*/  IADD3.X R45, R35, R57, R47, P6, !PT ;  /* 0x00000039232d7210 */ /* 0x000fe200037fe42f */
[----:B------:R-:W-:Y:S01]  /*9010*/  IMAD.WIDE.U32 R48, R30, 0x7, R48 ;  /* 0x000000071e307825 */ /* 0x000fe200078e0030 */
[----:B------:R-:W-:-:S03]  /*9020*/  ISETP.GT.AND P1, PT, R52, 0x8, P1 ;  /* 0x000000083400780c */ /* 0x000fc60000f24270 */
[----:B------:R-:W-:Y:S01]  /*9030*/  FFMA R47, R162, UR21, R41 ;  /* 0x00000015a22f7c23 */ /* 0x000fe20008000029 */
[----:B------:R-:W-:Y:S01]  /*9040*/  ISETP.GT.AND P2, PT, R53, 0x88, PT ;  /* 0x000000883500780c */ /* 0x000fe20003f44270 */
[----:B------:R-:W-:Y:S01]  /*9050*/  IMAD.WIDE.U32 R40, R54, UR23, R44 ;  /* 0x0000001736287c25 */ /* 0x000fe2000f8e002c */
[----:B------:R-:W-:Y:S02]  /*9060*/  BSSY B1, `(.L_x_127) ;  /* 0x000000b000017945 */ /* 0x000fe40003800000 */
[----:B------:R3:W-:Y:S01]  /*9070*/  @P3 STG.E desc[UR18][R50.64+0x20], R47 ;  /* 0x0000202f32003986 */ /* 0x0007e2000c101912 */
[----:B------:R-:W-:Y:S01]  /*9080*/  IMAD.IADD R45, R56, 0x1, R49 ;  /* 0x00000001382d7824 */ /* 0x000fe200078e0231 */
[----:B--2---:R-:W-:Y:S02]  /*9090*/  IADD3 R43, R41, UR6, RZ ;  /* 0x00000006292b7c10 */ /* 0x004fe4000fffe0ff */
[----:B------:R-:W-:Y:S02]  /*90a0*/  IADD3 R41, P6, R28, R48, RZ ;  /* 0x000000301c297210 */ /* 0x000fe40007fde0ff */
[----:B------:R-:W-:-:S02]  /*90b0*/  LEA R42, P4, R40, UR10, 0x2 ;  /* 0x0000000a282a7c11 */ /* 0x000fc4000f8810ff */
[----:B------:R-:W-:Y:S01]  /*90c0*/  ISETP.GT.AND P3, PT, R52, RZ, P2 ;  /* 0x000000ff3400720c */ /* 0x000fe20001764270 */
[----:B------:R-:W-:Y:S01]  /*90d0*/  IMAD.X R44, R45, 0x1, R27, P6 ;  /* 0x000000012d2c7824 */ /* 0x000fe200030e061b */
[----:B------:R-:W-:Y:S01]  /*90e0*/  LEA.HI.X R43, R40, UR11, R43, 0x2, P4 ;  /* 0x0000000b282b7c11 */ /* 0x000fe2000a0f142b */
[----:B------:R-:W-:Y:S10]  /*90f0*/  @!P1 BRA `(.L_x_128) ;  /* 0x0000000000049947 */ /* 0x000ff40003800000 */
[----:B------:R2:W5:Y:S02]  /*9100*/  LDG.E.LTC128B R61, desc[UR18][R42.64+0x20] ;  /* 0x000020122a3d7981 */ /* 0x000564000c1e1920 */
.L_x_128:
[----:B------:R-:W-:Y:S05]  /*9110*/  BSYNC B1 ;  /* 0x0000000000017941 */ /* 0x000fea0003800000 */
.L_x_127:
        /* <DEDUP_REMOVED lines=13> */
[----:B------:R-:W-:Y:S01]  /*91f0*/  IMAD.WIDE.U32 R42, R55, R30, R38 ;  /* 0x0000001e372a7225 */ /* 0x000fe200078e0026 */
[----:B------:R-:W-:-:S03]  /*9200*/  IADD3 R46, P4, R48, R28, RZ ;  /* 0x0000001c302e7210 */ /* 0x000fc60007f9e0ff */
[----:B------:R-:W-:Y:S01]  /*9210*/  IMAD.X R49, R45, 0x1, R31, P1 ;  /* 0x000000012d317824 */ /* 0x000fe200008e061f */
[----:B------:R-:W-:Y:S01]  /*9220*/  IADD3 R44, P6, R34, R42, RZ ;  /* 0x0000002a222c7210 */ /* 0x000fe20007fde0ff */
[----:B---3--:R-:W-:Y:S01]  /*9230*/  IMAD.IADD R51, R58, 0x1, R41 ;  /* 0x000000013a337824 */ /* 0x008fe200078e0229 */
[----:B------:R-:W-:Y:S01]  /*9240*/  ISETP.GT.AND P1, PT, R53, 0x89, PT ;  /* 0x000000893500780c */ /* 0x000fe20003f24270 */
[----:B------:R-:W-:Y:S01]  /*9250*/  IMAD.MOV.U32 R50, RZ, RZ, R40 ;  /* 0x000000ffff327224 */ /* 0x000fe200078e0028 */
[----:B------:R-:W-:Y:S01]  /*9260*/  IADD3.X R45, R35, R57, R43, P6, !PT ;  /* 0x00000039232d7210 */ /* 0x000fe200037fe42b */
[----:B------:R-:W-:Y:S01]  /*9270*/  IMAD.X R43, R49, 0x1, R27, P4 ;  /* 0x00000001312b7824 */ /* 0x000fe200020e061b */
[----:B------:R-:W-:Y:S02]  /*9280*/  LEA R42, P4, R46, UR10, 0x2 ;  /* 0x0000000a2e2a7c11 */ /* 0x000fe4000f8810ff */
[----:B------:R-:W-:Y:S02]  /*9290*/  IADD3 R36, P6, R36, R30, RZ ;  /* 0x0000001e24247210 */ /* 0x000fe40007fde0ff */
[----:B------:R-:W-:-:S02]  /*92a0*/  LEA.HI.X R43, R46, UR11, R43, 0x2, P4 ;  /* 0x0000000b2e2b7c11 */ /* 0x000fc4000a0f142b */
[----:B------:R-:W-:Y:S02]  /*92b0*/  ISETP.GT.AND P4, PT, R52, RZ, P1 ;  /* 0x000000ff3400720c */ /* 0x000fe40000f84270 */
[----:B------:R-:W-:Y:S01]  /*92c0*/  IADD3.X R37, R31, R56, R37, P6, !PT ;  /* 0x000000381f257210 */ /* 0x000fe200037fe425 */
[----:B--2---:R-:W-:-:S04]  /*92d0*/  FMUL R47, R61, UR20 ;  /* 0x000000143d2f7c20 */ /* 0x004fc80008400000 */
[----:B------:R-:W-:-:S05]  /*92e0*/  FFMA R47, R160, UR21, R47 ;  /* 0x00000015a02f7c23 */ /* 0x000fca000800002f */
[----:B------:R2:W-:Y:S01]  /*92f0*/  @P3 STG.E desc[UR18][R50.64], R47 ;  /* 0x0000002f32003986 */ /* 0x0005e2000c101912 */
[----:B------:R-:W-:Y:S05]  /*9300*/  @!P4 BRA `(.L_x_130) ;  /* 0x000000000004c947 */ /* 0x000fea0003800000 */
[----:B------:R3:W5:Y:S02]  /*9310*/  LDG.E.LTC128B R61, desc[UR18][R42.64] ;  /* 0x000000122a3d7981 */ /* 0x000764000c1e1920 */
.L_x_130:
[----:B------:R-:W-:Y:S05]  /*9320*/  BSYNC B1 ;  /* 0x0000000000017941 */ /* 0x000fea0003800000 */
.L_x_129:
        /* <DEDUP_REMOVED lines=15> */
.L_x_132:
[----:B------:R-:W-:Y:S05]  /*9420*/  BSYNC B1 ;  /* 0x0000000000017941 */ /* 0x000fea0003800000 */
.L_x_131:
        /* <DEDUP_REMOVED lines=18> */
.L_x_134:
[----:B------:R-:W-:Y:S05]  /*9550*/  BSYNC B1 ;  /* 0x0000000000017941 */ /* 0x000fea0003800000 */
.L_x_133:
        /* <DEDUP_REMOVED lines=32> */
.L_x_136:
[----:B------:R-:W-:Y:S05]  /*9760*/  BSYNC B1 ;  /* 0x0000000000017941 */ /* 0x000fea0003800000 */
.L_x_135:
        /* <DEDUP_REMOVED lines=15> */
.L_x_138:
[----:B------:R-:W-:Y:S05]  /*9860*/  BSYNC B1 ;  /* 0x0000000000017941 */ /* 0x000fea0003800000 */
.L_x_137:
        /* <DEDUP_REMOVED lines=18> */
.L_x_140:
[----:B------:R-:W-:Y:S05]  /*9990*/  BSYNC B1 ;  /* 0x0000000000017941 */ /* 0x000fea0003800000 */
.L_x_139:
        /* <DEDUP_REMOVED lines=11> */
[-C--:B------:R-:W-:Y:S01]  /*9a50*/  IADD3 R48, P1, R48, R30.reuse, RZ ;  /* 0x0000001e30307210 */ /* 0x080fe20007f3e0ff */
        /* <DEDUP_REMOVED lines=8> */
[----:B------:R-:W-:-:S03]  /*9ae0*/  LEA R40, P4, R46, UR10, 0x2 ;  /* 0x0000000a2e287c11 */ /* 0x000fc6000f8810ff */
[----:B---3--:R-:W-:Y:S01]  /*9af0*/  IMAD.IADD R51, R58, 0x1, R39 ;  /* 0x000000013a337824 */ /* 0x008fe200078e0227 */
[----:B------:R-:W-:Y:S01]  /*9b00*/  LEA.HI.X R41, R46, UR11, R41, 0x2, P4 ;  /* 0x0000000b2e297c11 */ /* 0x000fe2000a0f1429 */
[----:B------:R-:W-:Y:S01]  /*9b10*/  IMAD.MOV.U32 R50, RZ, RZ, R38 ;  /* 0x000000ffff327224 */ /* 0x000fe200078e0026 */
[----:B------:R-:W-:Y:S02]  /*9b20*/  ISETP.GT.AND P4, PT, R52, RZ, P1 ;  /* 0x000000ff3400720c */ /* 0x000fe40000f84270 */
[----:B------:R-:W-:-:S04]  /*9b30*/  IADD3 R46, P6, R36, R30, RZ ;  /* 0x0000001e242e7210 */ /* 0x000fc80007fde0ff */
[----:B------:R-:W-:Y:S01]  /*9b40*/  IADD3.X R47, R31, R56, R37, P6, !PT ;  /* 0x000000381f2f7210 */ /* 0x000fe200037fe425 */
[----:B--2---:R-:W-:-:S04]  /*9b50*/  FMUL R23, R61, UR20 ;  /* 0x000000143d177c20 */ /* 0x004fc80008400000 */
[----:B------:R-:W-:-:S05]  /*9b60*/  FFMA R23, R22, UR21, R23 ;  /* 0x0000001516177c23 */ /* 0x000fca0008000017 */
[----:B------:R2:W-:Y:S01]  /*9b70*/  @P3 STG.E desc[UR18][R50.64], R23 ;  /* 0x0000001732003986 */ /* 0x0005e2000c101912 */
[----:B------:R-:W-:Y:S05]  /*9b80*/  @!P4 BRA `(.L_x_142) ;  /* 0x000000000004c947 */ /* 0x000fea0003800000 */
[----:B------:R3:W5:Y:S02]  /*9b90*/  LDG.E.LTC128B R61, desc[UR18][R40.64] ;  /* 0x00000012283d7981 */ /* 0x000764000c1e1920 */
.L_x_142:
[----:B------:R-:W-:Y:S05]  /*9ba0*/  BSYNC B1 ;  /* 0x0000000000017941 */ /* 0x000fea0003800000 */
.L_x_141:
[----:B------:R-:W-:Y:S01]  /*9bb0*/  IADD3 R22, P6, R24, R60, RZ ;  /* 0x0000003c18167210 */ /* 0x000fe20007fde0ff */
[----:B------:R-:W-:-:S04]  /*9bc0*/  IMAD.WIDE.U32 R36, R54, UR23, R44 ;  /* 0x0000001736247c25 */ /* 0x000fc8000f8e002c */
[----:B-----5:R-:W-:Y:S01]  /*9bd0*/  FMUL R44, R61, UR20 ;  /* 0x000000143d2c7c20 */ /* 0x020fe20008400000 */
[----:B------:R-:W-:Y:S01]  /*9be0*/  ISETP.GT.AND P3, PT, R52, 0x8, P2 ;  /* 0x000000083400780c */ /* 0x000fe20001764270 */
[----:B------:R-:W-:Y:S01]  /*9bf0*/  BSSY B1, `(.L_x_143) ;  /* 0x000000b000017945 */ /* 0x000fe20003800000 */
[----:B--2---:R-:W-:Y:S02]  /*9c00*/  IMAD.X R23, R25, 0x1, R33, P6 ;  /* 0x0000000119177824 */ /* 0x004fe400030e0621 */
[----:B------:R-:W-:Y:S01]  /*9c10*/  FFMA R21, R21, UR21, R44 ;  /* 0x0000001515157c23 */ /* 0x000fe2000800002c */
[----:B------:R-:W-:Y:S01]  /*9c20*/  IMAD.WIDE.U32 R38, R55, R30, R46 ;  /* 0x0000001e37267225 */ /* 0x000fe200078e002e */
[----:B-1----:R-:W-:-:S03]  /*9c30*/  LEA R24, P2, R36, UR10, 0x2 ;  /* 0x0000000a24187c11 */ /* 0x002fc6000f8410ff */
[----:B------:R1:W-:Y:S01]  /*9c40*/  @P4 STG.E desc[UR18][R22.64], R21 ;  /* 0x0000001516004986 */ /* 0x0003e2000c101912 */
[----:B------:R-:W-:Y:S01]  /*9c50*/  VIADD R25, R37, UR6 ;  /* 0x0000000625197c36 */ /* 0x000fe20008000000 */
[----:B---3--:R-:W-:-:S04]  /*9c60*/  IADD3 R40, P6, R34, R38, RZ ;  /* 0x0000002622287210 */ /* 0x008fc80007fde0ff */
[----:B------:R-:W-:Y:S01]  /*9c70*/  LEA.HI.X R25, R36, UR11, R25, 0x2, P2 ;  /* 0x0000000b24197c11 */ /* 0x000fe200090f1419 */
[----:B------:R-:W-:Y:S08]  /*9c80*/  @!P3 BRA `(.L_x_144) ;  /* 0x000000000004b947 */ /* 0x000ff00003800000 */
[----:B------:R2:W5:Y:S02]  /*9c90*/  LDG.E.LTC128B R61, desc[UR18][R24.64+0x20] ;  /* 0x00002012183d7981 */ /* 0x000564000c1e1920 */
.L_x_144:
[----:B------:R-:W-:Y:S05]  /*9ca0*/  BSYNC B1 ;  /* 0x0000000000017941 */ /* 0x000fea0003800000 */
.L_x_143:
[----:B-1---5:R-:W-:Y:S01]  /*9cb0*/  FMUL R21, R61, UR20 ;  /* 0x000000143d157c20 */ /* 0x022fe20008400000 */
        /* <DEDUP_REMOVED lines=17> */
.L_x_146:
[----:B------:R-:W-:Y:S05]  /*9dd0*/  BSYNC B1 ;  /* 0x0000000000017941 */ /* 0x000fea0003800000 */
.L_x_145:
        /* <DEDUP_REMOVED lines=10> */
[----:B-1----:R-:W-:Y:S01]  /*9e80*/  IADD3.X R37, R31, R56, R43, P1, !PT ;  /* 0x000000381f257210 */ /* 0x002fe20000ffe42b */
[----:B---3--:R-:W-:Y:S01]  /*9e90*/  IMAD.WIDE.U32 R20, R32, 0x1c, R22 ;  /* 0x0000001c20147825 */ /* 0x008fe200078e0016 */
[----:B------:R-:W-:-:S03]  /*9ea0*/  IADD3 R42, P1, R48, R30, RZ ;  /* 0x0000001e302a7210 */ /* 0x000fc60007f3e0ff */
[----:B------:R-:W-:Y:S01]  /*9eb0*/  IMAD.WIDE.U32 R24, R55, R30, R36 ;  /* 0x0000001e37187225 */ /* 0x000fe200078e0024 */
[----:B------:R-:W-:-:S03]  /*9ec0*/  IADD3 R40, P4, R42, R28, RZ ;  /* 0x0000001c2a287210 */ /* 0x000fc60007f9e0ff */
[----:B------:R-:W-:Y:S01]  /*9ed0*/  IMAD.X R43, R39, 0x1, R31, P1 ;  /* 0x00000001272b7824 */ /* 0x000fe200008e061f */
[----:B------:R-:W-:Y:S01]  /*9ee0*/  IADD3 R38, P6, R34, R24, RZ ;  /* 0x0000001822267210 */ /* 0x000fe20007fde0ff */
[----:B------:R-:W-:Y:S01]  /*9ef0*/  IMAD.IADD R45, R58, 0x1, R21 ;  /* 0x000000013a2d7824 */ /* 0x000fe200078e0215 */
[----:B------:R-:W-:Y:S01]  /*9f00*/  ISETP.GT.AND P1, PT, R53, 0xa1, PT ;  /* 0x000000a13500780c */ /* 0x000fe20003f24270 */
[----:B------:R-:W-:Y:S01]  /*9f10*/  IMAD.MOV.U32 R44, RZ, RZ, R20 ;  /* 0x000000ffff2c7224 */ /* 0x000fe200078e0014 */
[----:B------:R-:W-:Y:S01]  /*9f20*/  IADD3.X R39, R35, R57, R25, P6, !PT ;  /* 0x0000003923277210 */ /* 0x000fe200037fe419 */
[----:B------:R-:W-:Y:S01]  /*9f30*/  IMAD.X R25, R43, 0x1, R27, P4 ;  /* 0x000000012b197824 */ /* 0x000fe200020e061b */
[----:B------:R-:W-:-:S04]  /*9f40*/  LEA R24, P4, R40, UR10, 0x2 ;  /* 0x0000000a28187c11 */ /* 0x000fc8000f8810ff */
[----:B------:R-:W-:Y:S02]  /*9f50*/  LEA.HI.X R25, R40, UR11, R25, 0x2, P4 ;  /* 0x0000000b28197c11 */ /* 0x000fe4000a0f1419 */
        /* <DEDUP_REMOVED lines=8> */
.L_x_148:
[----:B------:R-:W-:Y:S05]  /*9fe0*/  BSYNC B1 ;  /* 0x0000000000017941 */ /* 0x000fea0003800000 */
.L_x_147:
[----:B------:R-:W-:Y:S01]  /*9ff0*/  IADD3 R18, P6, R22, R60, RZ ;  /* 0x0000003c16127210 */ /* 0x000fe20007fde0ff */
[----:B-----5:R-:W-:Y:S01]  /*a000*/  FMUL R46, R61, UR20 ;  /* 0x000000143d2e7c20 */ /* 0x020fe20008400000 */
[----:B------:R-:W-:Y:S01]  /*a010*/  ISETP.GT.AND P3, PT, R52, 0x8, P2 ;  /* 0x000000083400780c */ /* 0x000fe20001764270 */
[----:B------:R-:W-:Y:S01]  /*a020*/  IMAD.WIDE.U32 R20, R54, UR23, R38 ;  /* 0x0000001736147c25 */ /* 0x000fe2000f8e0026 */
[----:B------:R-:W-:Y:S03]  /*a030*/  BSSY B1, `(.L_x_149) ;  /* 0x000000b000017945 */ /* 0x000fe60003800000 */
[----:B------:R-:W-:Y:S01]  /*a040*/  FFMA R17, R17, UR21, R46 ;  /* 0x0000001511117c23 */ /* 0x000fe2000800002e */
[----:B-1----:R-:W-:Y:S01]  /*a050*/  IMAD.X R19, R23, 0x1, R33, P6 ;  /* 0x0000000117137824 */ /* 0x002fe200030e0621 */
[----:B------:R-:W-:Y:S01]  /*a060*/  LEA R22, P2, R20, UR10, 0x2 ;  /* 0x0000000a14167c11 */ /* 0x000fe2000f8410ff */
[----:B--2---:R-:W-:-:S03]  /*a070*/  IMAD.WIDE.U32 R24, R55, R30, R40 ;  /* 0x0000001e37187225 */ /* 0x004fc600078e0028 */
[----:B------:R1:W-:Y:S01]  /*a080*/  @P4 STG.E desc[UR18][R18.64], R17 ;  /* 0x0000001112004986 */ /* 0x0003e2000c101912 */
[----:B------:R-:W-:Y:S01]  /*a090*/  VIADD R21, R21, UR6 ;  /* 0x0000000615157c36 */ /* 0x000fe20008000000 */
[----:B------:R-:W-:-:S04]  /*a0a0*/  IADD3 R38, P6, R34, R24, RZ ;  /* 0x0000001822267210 */ /* 0x000fc80007fde0ff */
[----:B------:R-:W-:Y:S01]  /*a0b0*/  LEA.HI.X R23, R20, UR11, R21, 0x2, P2 ;  /* 0x0000000b14177c11 */ /* 0x000fe200090f1415 */
[----:B------:R-:W-:Y:S08]  /*a0c0*/  @!P3 BRA `(.L_x_150) ;  /* 0x000000000004b947 */ /* 0x000ff00003800000 */
[----:B------:R2:W5:Y:S02]  /*a0d0*/  LDG.E.LTC128B R61, desc[UR18][R22.64+0x20] ;  /* 0x00002012163d7981 */ /* 0x000564000c1e1920 */
.L_x_150:
[----:B------:R-:W-:Y:S05]  /*a0e0*/  BSYNC B1 ;  /* 0x0000000000017941 */ /* 0x000fea0003800000 */
.L_x_149:
[----:B-1---5:R-:W-:Y:S01]  /*a0f0*/  FMUL R17, R61, UR20 ;  /* 0x000000143d117c20 */ /* 0x022fe20008400000 */
[----:B------:R-:W-:Y:S01]  /*a100*/  IADD3.X R39, R35, R57, R25, P6, !PT ;  /* 0x0000003923277210 */ /* 0x000fe200037fe419 */
[----:B------:R-:W-:Y:S01]  /*a110*/  BSSY B1, `(.L_x_151) ;  /* 0x0000010000017945 */ /* 0x000fe20003800000 */
[----:B------:R-:W-:Y:S01]  /*a120*/  ISETP.GT.AND P1, PT, R52, 0x8, P1 ;  /* 0x000000083400780c */ /* 0x000fe20000f24270 */
[----:B--2---:R-:W-:Y:S01]  /*a130*/  FFMA R23, R16, UR21, R17 ;  /* 0x0000001510177c23 */ /* 0x004fe20008000011 */
        /* <DEDUP_REMOVED lines=11> */
[----:B-1----:R-:W-:Y:S09]  /*a1f0*/  @!P1 BRA `(.L_x_152) ;  /* 0x0000000000049947 */ /* 0x002ff20003800000 */
[----:B------:R1:W5:Y:S02]  /*a200*/  LDG.E.LTC128B R61, desc[UR18][R20.64+0x20] ;  /* 0x00002012143d7981 */ /* 0x000364000c1e1920 */
.L_x_152:
[----:B------:R-:W-:Y:S05]  /*a210*/  BSYNC B1 ;  /* 0x0000000000017941 */ /* 0x000fea0003800000 */
.L_x_151:
[----:B-1---5:R-:W-:Y:S01]  /*a220*/  FMUL R20, R61, UR20 ;  /* 0x000000143d147c20 */ /* 0x022fe20008400000 */
[----:B------:R-:W-:-:S03]  /*a230*/  LEA R16, P4, R17, UR10, 0x2 ;  /* 0x0000000a11107c11 */ /* 0x000fc6000f8810ff */
[----:B------:R-:W-:Y:S01]  /*a240*/  FFMA R15, R15, UR21, R20 ;  /* 0x000000150f0f7c23 */ /* 0x000fe20008000014 */
[----:B------:R-:W-:-:S04]  /*a250*/  LEA.HI.X R17, R17, UR11, R22, 0x2, P4 ;  /* 0x0000000b11117c11 */ /* 0x000fc8000a0f1416 */
[----:B------:R1:W-:Y:S04]  /*a260*/  @P1 STG.E desc[UR18][R18.64+0x20], R15 ;  /* 0x0000200f12001986 */ /* 0x0003e8000c101912 */
[----:B------:R2:W1:Y:S01]  /*a270*/  @P3 LDG.E.LTC128B R61, desc[UR18][R16.64] ;  /* 0x00000012103d3981 */ /* 0x000462000c1e1920 */
[C---:B------:R-:W-:Y:S01]  /*a280*/  IMAD.WIDE.U32 R36, R30.reuse, 0x7, R36 ;  /* 0x000000071e247825 */ /* 0x040fe200078e0024 */
[----:B------:R-:W-:Y:S03]  /*a290*/  BSSY B1, `(.L_x_153) ;  /* 0x0000019000017945 */ /* 0x000fe60003800000 */
[----:B------:R-:W-:Y:S01]  /*a2a0*/  IMAD.WIDE.U32 R40, R30, 0x7, R40 ;  /* 0x000000071e287825 */ /* 0x000fe200078e0028 */
[----:B------:R-:W-:-:S04]  /*a2b0*/  IADD3 R22, P1, R36, R30, RZ ;  /* 0x0000001e24167210 */ /* 0x000fc80007f3e0ff */
[----:B------:R-:W-:Y:S01]  /*a2c0*/  IADD3.X R23, R31, R56, R37, P1, !PT ;  /* 0x000000381f177210 */ /* 0x000fe20000ffe425 */
[----:B--2---:R-:W-:Y:S01]  /*a2d0*/  IMAD.WIDE.U32 R16, R32, 0x1c, R18 ;  /* 0x0000001c20107825 */ /* 0x004fe200078e0012 */
        /* <DEDUP_REMOVED lines=15> */
[----:B-1----:R-:W-:-:S04]  /*a3d0*/  FMUL R15, R61, UR20 ;  /* 0x000000143d0f7c20 */ /* 0x002fc80008400000 */
[----:B------:R-:W-:-:S05]  /*a3e0*/  FFMA R15, R14, UR21, R15 ;  /* 0x000000150e0f7c23 */ /* 0x000fca000800000f */
[----:B------:R1:W-:Y:S01]  /*a3f0*/  @P3 STG.E desc[UR18][R42.64], R15 ;  /* 0x0000000f2a003986 */ /* 0x0003e2000c101912 */
[----:B------:R-:W-:Y:S05]  /*a400*/  @!P4 BRA `(.L_x_154) ;  /* 0x000000000004c947 */ /* 0x000fea0003800000 */
[----:B------:R2:W5:Y:S02]  /*a410*/  LDG.E.LTC128B R61, desc[UR18][R20.64] ;  /* 0x00000012143d7981 */ /* 0x000564000c1e1920 */
.L_x_154:
[----:B------:R-:W-:Y:S05]  /*a420*/  BSYNC B1 ;  /* 0x0000000000017941 */ /* 0x000fea0003800000 */
.L_x_153:
        /* <DEDUP_REMOVED lines=15> */
.L_x_156:
[----:B------:R-:W-:Y:S05]  /*a520*/  BSYNC B1 ;  /* 0x0000000000017941 */ /* 0x000fea0003800000 */
.L_x_155:
        /* <DEDUP_REMOVED lines=18> */
.L_x_158:
[----:B------:R-:W-:Y:S05]  /*a650*/  BSYNC B1 ;  /* 0x0000000000017941 */ /* 0x000fea0003800000 */
.L_x_157:
        /* <DEDUP_REMOVED lines=32> */
.L_x_160:
[----:B------:R-:W-:Y:S05]  /*a860*/  BSYNC B1 ;  /* 0x0000000000017941 */ /* 0x000fea0003800000 */
.L_x_159:
        /* <DEDUP_REMOVED lines=15> */
.L_x_162:
[----:B------:R-:W-:Y:S05]  /*a960*/  BSYNC B1 ;  /* 0x0000000000017941 */ /* 0x000fea0003800000 */
.L_x_161:
        /* <DEDUP_REMOVED lines=18> */
.L_x_164:
[----:B------:R-:W-:Y:S05]  /*aa90*/  BSYNC B1 ;  /* 0x0000000000017941 */ /* 0x000fea0003800000 */
.L_x_163:
        /* <DEDUP_REMOVED lines=32> */
.L_x_166:
[----:B------:R-:W-:Y:S05]  /*aca0*/  BSYNC B1 ;  /* 0x0000000000017941 */ /* 0x000fea0003800000 */
.L_x_165:
        /* <DEDUP_REMOVED lines=15> */
.L_x_168:
[----:B------:R-:W-:Y:S05]  /*ada0*/  BSYNC B1 ;  /* 0x0000000000017941 */ /* 0x000fea0003800000 */
.L_x_167:
        /* <DEDUP_REMOVED lines=18> */
.L_x_170:
[----:B------:R-:W-:Y:S05]  /*aed0*/  BSYNC B1 ;  /* 0x0000000000017941 */ /* 0x000fea0003800000 */
.L_x_169:
        /* <DEDUP_REMOVED lines=32> */
.L_x_172:
[----:B------:R-:W-:Y:S05]  /*b0e0*/  BSYNC B1 ;  /* 0x0000000000017941 */ /* 0x000fea0003800000 */
.L_x_171:
[----:B------:R-:W-:Y:S01]  /*b0f0*/  IADD3 R2, P6, R6, R60, RZ ;  /* 0x0000003c06027210 */ /* 0x000fe20007fde0ff */
[----:B------:R-:W-:Y:S01]  /*b100*/  IMAD.WIDE.U32 R4, R54, UR23, R12 ;  /* 0x0000001736047c25 */ /* 0x000fe2000f8e000c */
[----:B------:R-:W-:Y:S01]  /*b110*/  ISETP.GT.AND P3, PT, R52, 0x8, P2 ;  /* 0x000000083400780c */ /* 0x000fe20001764270 */
[----:B------:R-:W-:Y:S02]  /*b120*/  BSSY B1, `(.L_x_173) ;  /* 0x000000c000017945 */ /* 0x000fe40003800000 */
[----:B-1----:R-:W-:Y:S02]  /*b130*/  IMAD.X R3, R7, 0x1, R33, P6 ;  /* 0x0000000107037824 */ /* 0x002fe400030e0621 */
[----:B-----5:R-:W-:Y:S01]  /*b140*/  FMUL R7, R61, UR20 ;  /* 0x000000143d077c20 */ /* 0x020fe20008400000 */
[----:B--2---:R-:W-:Y:S01]  /*b150*/  IMAD.WIDE.U32 R8, R55, R30, R14 ;  /* 0x0000001e37087225 */ /* 0x004fe200078e000e */
[----:B------:R-:W-:-:S03]  /*b160*/  LEA R6, P2, R4, UR10, 0x2 ;  /* 0x0000000a04067c11 */ /* 0x000fc6000f8410ff */
[----:B------:R-:W-:Y:S01]  /*b170*/  FFMA R19, R0, UR21, R7 ;  /* 0x0000001500137c23 */ /* 0x000fe20008000007 */
[----:B------:R-:W-:Y:S01]  /*b180*/  VIADD R5, R5, UR6 ;  /* 0x0000000605057c36 */ /* 0x000fe20008000000 */
[----:B------:R-:W-:-:S03]  /*b190*/  IADD3 R12, P6, R34, R8, RZ ;  /* 0x00000008220c7210 */ /* 0x000fc60007fde0ff */
[----:B------:R1:W-:Y:S01]  /*b1a0*/  @P4 STG.E desc[UR18][R2.64], R19 ;  /* 0x0000001302004986 */ /* 0x0003e2000c101912 */
[----:B------:R-:W-:Y:S01]  /*b1b0*/  LEA.HI.X R7, R4, UR11, R5, 0x2, P2 ;  /* 0x0000000b04077c11 */ /* 0x000fe200090f1405 */
[----:B------:R-:W-:Y:S08]  /*b1c0*/  @!P3 BRA `(.L_x_174) ;  /* 0x000000000004b947 */ /* 0x000ff00003800000 */
[----:B------:R2:W5:Y:S02]  /*b1d0*/  LDG.E.LTC128B R61, desc[UR18][R6.64+0x20] ;  /* 0x00002012063d7981 */ /* 0x000564000c1e1920 */
.L_x_174:
[----:B------:R-:W-:Y:S05]  /*b1e0*/  BSYNC B1 ;  /* 0x0000000000017941 */ /* 0x000fea0003800000 */
.L_x_173:
        /* <DEDUP_REMOVED lines=18> */
.L_x_176:
[----:B------:R-:W-:Y:S05]  /*b310*/  BSYNC B1 ;  /* 0x0000000000017941 */ /* 0x000fea0003800000 */
.L_x_175:
[----:B-----5:R-:W-:Y:S01]  /*b320*/  FMUL R0, R61, UR20 ;  /* 0x000000143d007c20 */ /* 0x020fe20008400000 */
[----:B------:R-:W-:-:S03]  /*b330*/  LEA R4, P4, R5, UR10, 0x2 ;  /* 0x0000000a05047c11 */ /* 0x000fc6000f8810ff */
        /* <DEDUP_REMOVED lines=8> */
[----:B---3--:R-:W-:Y:S01]  /*b3c0*/  IADD3.X R9, R31, R56, R11, P1, !PT ;  /* 0x000000381f097210 */ /* 0x008fe20000ffe40b */
[----:B0-----:R-:W-:Y:S01]  /*b3d0*/  IMAD.WIDE.U32 R4, R32, 0x1c, R2 ;  /* 0x0000001c20047825 */ /* 0x001fe200078e0002 */
[----:B------:R-:W-:-:S03]  /*b3e0*/  IADD3 R16, P1, R16, R30, RZ ;  /* 0x0000001e10107210 */ /* 0x000fc60007f3e0ff */
[----:B--2---:R-:W-:-:S04]  /*b3f0*/  IMAD.WIDE.U32 R6, R55, R30, R8 ;  /* 0x0000001e37067225 */ /* 0x004fc800078e0008 */
[----:B------:R-:W-:Y:S01]  /*b400*/  IMAD.X R17, R12, 0x1, R31, P1 ;  /* 0x000000010c117824 */ /* 0x000fe200008e061f */
[----:B------:R-:W-:Y:S01]  /*b410*/  IADD3 R10, P6, R34, R6, RZ ;  /* 0x00000006220a7210 */ /* 0x000fe20007fde0ff */
[----:B-1----:R-:W-:Y:S01]  /*b420*/  IMAD.IADD R19, R58, 0x1, R5 ;  /* 0x000000013a137824 */ /* 0x002fe200078e0205 */
        /* <DEDUP_REMOVED lines=15> */
.L_x_178:
[----:B------:R-:W-:Y:S05]  /*b520*/  BSYNC B1 ;  /* 0x0000000000017941 */ /* 0x000fea0003800000 */
.L_x_177:
[----:B------:R-:W2:Y:S01]  /*b530*/  LDL.LU R20, [R1+0x10] ;  /* 0x0000100001147983 */ /* 0x000ea20000300800 */
[----:B------:R-:W-:Y:S01]  /*b540*/  IADD3 R2, P6, R2, R60, RZ ;  /* 0x0000003c02027210 */ /* 0x000fe20007fde0ff */
[----:B-----5:R-:W-:Y:S01]  /*b550*/  FMUL R0, R61, UR20 ;  /* 0x000000143d007c20 */ /* 0x020fe20008400000 */
[----:B------:R-:W-:Y:S01]  /*b560*/  ISETP.GT.AND P3, PT, R52, 0x8, P2 ;  /* 0x000000083400780c */ /* 0x000fe20001764270 */
[----:B------:R-:W-:Y:S01]  /*b570*/  IMAD.WIDE.U32 R4, R54, UR23, R10 ;  /* 0x0000001736047c25 */ /* 0x000fe2000f8e000a */
[----:B------:R-:W-:Y:S03]  /*b580*/  BSSY B1, `(.L_x_179) ;  /* 0x000000b000017945 */ /* 0x000fe60003800000 */
[----:B------:R-:W-:Y:S01]  /*b590*/  IMAD.X R3, R3, 0x1, R33, P6 ;  /* 0x0000000103037824 */ /* 0x000fe200030e0621 */
[----:B-1----:R-:W-:Y:S01]  /*b5a0*/  LEA R6, P2, R4, UR10, 0x2 ;  /* 0x0000000a04067c11 */ /* 0x002fe2000f8410ff */
[----:B------:R-:W-:-:S04]  /*b5b0*/  IMAD.WIDE.U32 R12, R55, R30, R14 ;  /* 0x0000001e370c7225 */ /* 0x000fc800078e000e */
[----:B------:R-:W-:Y:S01]  /*b5c0*/  VIADD R5, R5, UR6 ;  /* 0x0000000605057c36 */ /* 0x000fe20008000000 */
[----:B------:R-:W-:-:S04]  /*b5d0*/  IADD3 R10, P6, R34, R12, RZ ;  /* 0x0000000c220a7210 */ /* 0x000fc80007fde0ff */
[----:B------:R-:W-:Y:S01]  /*b5e0*/  LEA.HI.X R7, R4, UR11, R5, 0x2, P2 ;  /* 0x0000000b04077c11 */ /* 0x000fe200090f1405 */
[----:B--2---:R-:W-:-:S05]  /*b5f0*/  FFMA R21, R20, UR21, R0 ;  /* 0x0000001514157c23 */ /* 0x004fca0008000000 */
[----:B------:R1:W-:Y:S01]  /*b600*/  @P4 STG.E desc[UR18][R2.64], R21 ;  /* 0x0000001502004986 */ /* 0x0003e2000c101912 */
[----:B------:R-:W-:Y:S05]  /*b610*/  @!P3 BRA `(.L_x_180) ;  /* 0x000000000004b947 */ /* 0x000fea0003800000 */
[----:B------:R2:W5:Y:S02]  /*b620*/  LDG.E.LTC128B R61, desc[UR18][R6.64+0x20] ;  /* 0x00002012063d7981 */ /* 0x000564000c1e1920 */
.L_x_180:
[----:B------:R-:W-:Y:S05]  /*b630*/  BSYNC B1 ;  /* 0x0000000000017941 */ /* 0x000fea0003800000 */
.L_x_179:
[----:B------:R-:W3:Y:S01]  /*b640*/  LDL.LU R4, [R1+0x14] ;  /* 0x0000140001047983 */ /* 0x000ee20000300800 */
[----:B-----5:R-:W-:Y:S01]  /*b650*/  FMUL R0, R61, UR20 ;  /* 0x000000143d007c20 */ /* 0x020fe20008400000 */
[----:B------:R-:W-:Y:S01]  /*b660*/  IADD3.X R11, R35, R57, R13, P6, !PT ;  /* 0x00000039230b7210 */ /* 0x000fe200037fe40d */
[----:B------:R-:W-:Y:S01]  /*b670*/  IMAD.WIDE.U32 R16, R30, 0x7, R16 ;  /* 0x000000071e107825 */ /* 0x000fe200078e0010 */
[----:B------:R-:W-:Y:S01]  /*b680*/  ISETP.GT.AND P1, PT, R52, 0x8, P1 ;  /* 0x000000083400780c */ /* 0x000fe20000f24270 */
[----:B------:R-:W-:Y:S01]  /*b690*/  BSSY B1, `(.L_x_181) ;  /* 0x000000e000017945 */ /* 0x000fe20003800000 */
[----:B------:R-:W-:Y:S01]  /*b6a0*/  ISETP.GT.AND P2, PT, R53, 0xd0, PT ;  /* 0x000000d03500780c */ /* 0x000fe20003f44270 */
[----:B---3--:R-:W-:Y:S01]  /*b6b0*/  FFMA R13, R4, UR21, R0 ;  /* 0x00000015040d7c23 */ /* 0x008fe20008000000 */
[----:B------:R-:W-:-:S04]  /*b6c0*/  IMAD.WIDE.U32 R4, R54, UR23, R10 ;  /* 0x0000001736047c25 */ /* 0x000fc8000f8e000a */
[----:B------:R-:W-:Y:S01]  /*b6d0*/  IMAD.IADD R11, R56, 0x1, R17 ;  /* 0x00000001380b7824 */ /* 0x000fe200078e0211 */
[----:B--2---:R-:W-:Y:S01]  /*b6e0*/  IADD3 R7, R5, UR6, RZ ;  /* 0x0000000605077c10 */ /* 0x004fe2000fffe0ff */
[----:B------:R2:W-:Y:S01]  /*b6f0*/  @P3 STG.E desc[UR18][R18.64+0x20], R13 ;  /* 0x0000200d12003986 */ /* 0x0005e2000c101912 */
[----:B------:R-:W-:Y:S02]  /*b700*/  IADD3 R5, P6, R28, R16, RZ ;  /* 0x000000101c057210 */ /* 0x000fe40007fde0ff */
[----:B------:R-:W-:Y:S02]  /*b710*/  LEA R6, P4, R4, UR10, 0x2 ;  /* 0x0000000a04067c11 */ /* 0x000fe4000f8810ff */
[----:B------:R-:W-:Y:S01]  /*b720*/  ISETP.GT.AND P3, PT, R52, RZ, P2 ;  /* 0x000000ff3400720c */ /* 0x000fe20001764270 */
[----:B------:R-:W-:Y:S01]  /*b730*/  IMAD.X R10, R11, 0x1, R27, P6 ;  /* 0x000000010b0a7824 */ /* 0x000fe200030e061b */
[----:B------:R-:W-:Y:S01]  /*b740*/  LEA.HI.X R7, R4, UR11, R7, 0x2, P4 ;  /* 0x0000000b04077c11 */ /* 0x000fe2000a0f1407 */
[----:B------:R-:W-:Y:S10]  /*b750*/  @!P1 BRA `(.L_x_182) ;  /* 0x0000000000049947 */ /* 0x000ff40003800000 */
[----:B------:R3:W5:Y:S02]  /*b760*/  LDG.E.LTC128B R61, desc[UR18][R6.64+0x20] ;  /* 0x00002012063d7981 */ /* 0x000764000c1e1920 */
.L_x_182:
[----:B------:R-:W-:Y:S05]  /*b770*/  BSYNC B1 ;  /* 0x0000000000017941 */ /* 0x000fea0003800000 */
.L_x_181:
[----:B---3--:R-:W2:Y:S01]  /*b780*/  LDL.LU R6, [R1+0x18] ;  /* 0x0000180001067983 */ /* 0x008ea20000300800 */
[----:B-----5:R-:W-:Y:S01]  /*b790*/  FMUL R0, R61, UR20 ;  /* 0x000000143d007c20 */ /* 0x020fe20008400000 */
[C---:B------:R-:W-:Y:S02]  /*b7a0*/  LEA R4, P4, R5.reuse, UR10, 0x2 ;  /* 0x0000000a05047c11 */ /* 0x040fe4000f8810ff */
[----:B------:R-:W3:Y:S02]  /*b7b0*/  LDL.LU R20, [R1+0x1c] ;  /* 0x00001c0001147983 */ /* 0x000ee40000300800 */
[----:B------:R-:W-:Y:S01]  /*b7c0*/  LEA.HI.X R5, R5, UR11, R10, 0x2, P4 ;  /* 0x0000000b05057c11 */ /* 0x000fe2000a0f140a */
[----:B------:R-:W-:-:S04]  /*b7d0*/  IMAD.WIDE.U32 R8, R30, 0x7, R8 ;  /* 0x000000071e087825 */ /* 0x000fc800078e0008 */
[----:B--2---:R-:W-:-:S05]  /*b7e0*/  FFMA R13, R6, UR21, R0 ;  /* 0x00000015060d7c23 */ /* 0x004fca0008000000 */
[----:B------:R2:W-:Y:S04]  /*b7f0*/  @P1 STG.E desc[UR18][R2.64+0x20], R13 ;  /* 0x0000200d02001986 */ /* 0x0005e8000c101912 */
[----:B------:R4:W3:Y:S01]  /*b800*/  @P3 LDG.E.LTC128B R61, desc[UR18][R4.64] ;  /* 0x00000012043d3981 */ /* 0x0008e2000c1e1920 */
[----:B------:R-:W-:Y:S01]  /*b810*/  IADD3 R8, P1, R8, R30, RZ ;  /* 0x0000001e08087210 */ /* 0x000fe20007f3e0ff */
[----:B------:R-:W-:Y:S01]  /*b820*/  IMAD.WIDE.U32 R14, R30, 0x7, R14 ;  /* 0x000000071e0e7825 */ /* 0x000fe200078e000e */
[----:B------:R-:W-:Y:S02]  /*b830*/  BSSY B1, `(.L_x_183) ;  /* 0x0000017000017945 */ /* 0x000fe40003800000 */
[----:B------:R-:W-:Y:S02]  /*b840*/  IADD3.X R9, R31, R56, R9, P1, !PT ;  /* 0x000000381f097210 */ /* 0x000fe40000ffe409 */
[-C--:B------:R-:W-:Y:S01]  /*b850*/  IADD3 R16, P1, R16, R30.reuse, RZ ;  /* 0x0000001e10107210 */ /* 0x080fe20007f3e0ff */
[----:B------:R-:W-:-:S03]  /*b860*/  IMAD.WIDE.U32 R6, R55, R30, R8 ;  /* 0x0000001e37067225 */ /* 0x000fc600078e0008 */
[----:B------:R-:W-:Y:S01]  /*b870*/  IADD3 R12, P4, R16, R28, RZ ;  /* 0x0000001c100c7210 */ /* 0x000fe20007f9e0ff */
[----:B----4-:R-:W-:Y:S01]  /*b880*/  IMAD.WIDE.U32 R4, R32, 0x1c, R2 ;  /* 0x0000001c20047825 */ /* 0x010fe200078e0002 */
[----:B------:R-:W-:-:S03]  /*b890*/  IADD3 R10, P6, R34, R6, RZ ;  /* 0x00000006220a7210 */ /* 0x000fc60007fde0ff */
[----:B0-----:R-:W-:Y:S02]  /*b8a0*/  IMAD.IADD R19, R58, 0x1, R5 ;  /* 0x000000013a137824 */ /* 0x001fe400078e0205 */
[----:B------:R-:W-:Y:S01]  /*b8b0*/  IMAD.X R17, R11, 0x1, R31, P1 ;  /* 0x000000010b117824 */ /* 0x000fe200008e061f */
[----:B------:R-:W-:Y:S01]  /*b8c0*/  IADD3.X R11, R35, R57, R7, P6, !PT ;  /* 0x00000039230b7210 */ /* 0x000fe200037fe407 */
[----:B------:R-:W-:Y:S01]  /*b8d0*/  IMAD.MOV.U32 R18, RZ, RZ, R4 ;  /* 0x000000ffff127224 */ /* 0x000fe200078e0004 */
[----:B------:R-:W-:Y:S01]  /*b8e0*/  ISETP.GT.AND P1, PT, R53, 0xd1, PT ;  /* 0x000000d13500780c */ /* 0x000fe20003f24270 */
[----:B------:R-:W-:Y:S01]  /*b8f0*/  IMAD.X R7, R17, 0x1, R27, P4 ;  /* 0x0000000111077824 */ /* 0x000fe200020e061b */
[----:B------:R-:W-:Y:S02]  /*b900*/  LEA R6, P4, R12, UR10, 0x2 ;  /* 0x0000000a0c067c11 */ /* 0x000fe4000f8810ff */
[----:B------:R-:W-:Y:S02]  /*b910*/  IADD3 R14, P6, R14, R30, RZ ;  /* 0x0000001e0e0e7210 */ /* 0x000fe40007fde0ff */
[----:B------:R-:W-:-:S02]  /*b920*/  LEA.HI.X R7, R12, UR11, R7, 0x2, P4 ;  /* 0x0000000b0c077c11 */ /* 0x000fc4000a0f1407 */
[----:B------:R-:W-:Y:S02]  /*b930*/  ISETP.GT.AND P4, PT, R52, RZ, P1 ;  /* 0x000000ff3400720c */ /* 0x000fe40000f84270 */
[----:B------:R-:W-:Y:S01]  /*b940*/  IADD3.X R15, R31, R56, R15, P6, !PT ;  /* 0x000000381f0f7210 */ /* 0x000fe200037fe40f */
[----:B---3--:R-:W-:-:S04]  /*b950*/  FMUL R0, R61, UR20 ;  /* 0x000000143d007c20 */ /* 0x008fc80008400000 */
[----:B------:R-:W-:-:S05]  /*b960*/  FFMA R5, R20, UR21, R0 ;  /* 0x0000001514057c23 */ /* 0x000fca0008000000 */
[----:B------:R2:W-:Y:S01]  /*b970*/  @P3 STG.E desc[UR18][R18.64], R5 ;  /* 0x0000000512003986 */ /* 0x0005e2000c101912 */
[----:B------:R-:W-:Y:S05]  /*b980*/  @!P4 BRA `(.L_x_184) ;  /* 0x000000000004c947 */ /* 0x000fea0003800000 */
[----:B------:R0:W5:Y:S02]  /*b990*/  LDG.E.LTC128B R61, desc[UR18][R6.64] ;  /* 0x00000012063d7981 */ /* 0x000164000c1e1920 */
.L_x_184:
[----:B------:R-:W-:Y:S05]  /*b9a0*/  BSYNC B1 ;  /* 0x0000000000017941 */ /* 0x000fea0003800000 */
.L_x_183:
[----:B------:R-:W3:Y:S01]  /*b9b0*/  LDL.LU R20, [R1+0x20] ;  /* 0x0000200001147983 */ /* 0x000ee20000300800 */
[----:B-12---:R-:W-:Y:S01]  /*b9c0*/  IADD3 R2, P6, R2, R60, RZ ;  /* 0x0000003c02027210 */ /* 0x006fe20007fde0ff */
[----:B-----5:R-:W-:Y:S01]  /*b9d0*/  FMUL R0, R61, UR20 ;  /* 0x000000143d007c20 */ /* 0x020fe20008400000 */
[----:B------:R-:W-:Y:S01]  /*b9e0*/  ISETP.GT.AND P3, PT, R52, 0x8, P2 ;  /* 0x000000083400780c */ /* 0x000fe20001764270 */
[----:B------:R-:W-:Y:S01]  /*b9f0*/  IMAD.WIDE.U32 R4, R54, UR23, R10 ;  /* 0x0000001736047c25 */ /* 0x000fe2000f8e000a */
[----:B------:R-:W-:Y:S03]  /*ba00*/  BSSY B1, `(.L_x_185) ;  /* 0x000000b000017945 */ /* 0x000fe60003800000 */
[----:B------:R-:W-:Y:S01]  /*ba10*/  IMAD.X R3, R3, 0x1, R33, P6 ;  /* 0x0000000103037824 */ /* 0x000fe200030e0621 */
[----:B0-----:R-:W-:Y:S01]  /*ba20*/  LEA R6, P2, R4, UR10, 0x2 ;  /* 0x0000000a04067c11 */ /* 0x001fe2000f8410ff */
[----:B------:R-:W-:-:S04]  /*ba30*/  IMAD.WIDE.U32 R12, R55, R30, R14 ;  /* 0x0000001e370c7225 */ /* 0x000fc800078e000e */
[----:B------:R-:W-:Y:S01]  /*ba40*/  VIADD R5, R5, UR6 ;  /* 0x0000000605057c36 */ /* 0x000fe20008000000 */
[----:B------:R-:W-:-:S04]  /*ba50*/  IADD3 R10, P6, R34, R12, RZ ;  /* 0x0000000c220a7210 */ /* 0x000fc80007fde0ff */
[----:B------:R-:W-:Y:S01]  /*ba60*/  LEA.HI.X R7, R4, UR11, R5, 0x2, P2 ;  /* 0x0000000b04077c11 */ /* 0x000fe200090f1405 */
[----:B---3--:R-:W-:-:S05]  /*ba70*/  FFMA R21, R20, UR21, R0 ;  /* 0x0000001514157c23 */ /* 0x008fca0008000000 */
[----:B------:R0:W-:Y:S01]  /*ba80*/  @P4 STG.E desc[UR18][R2.64], R21 ;  /* 0x0000001502004986 */ /* 0x0001e2000c101912 */
[----:B------:R-:W-:Y:S05]  /*ba90*/  @!P3 BRA `(.L_x_186) ;  /* 0x000000000004b947 */ /* 0x000fea0003800000 */
[----:B------:R1:W5:Y:S02]  /*baa0*/  LDG.E.LTC128B R61, desc[UR18][R6.64+0x20] ;  /* 0x00002012063d7981 */ /* 0x000364000c1e1920 */
.L_x_186:
[----:B------:R-:W-:Y:S05]  /*bab0*/  BSYNC B1 ;  /* 0x0000000000017941 */ /* 0x000fea0003800000 */
.L_x_185:
[----:B------:R-:W2:Y:S01]  /*bac0*/  LDL.LU R4, [R1+0x24] ;  /* 0x0000240001047983 */ /* 0x000ea20000300800 */
[----:B-----5:R-:W-:Y:S01]  /*bad0*/  FMUL R0, R61, UR20 ;  /* 0x000000143d007c20 */ /* 0x020fe20008400000 */
[----:B------:R-:W-:Y:S01]  /*bae0*/  IADD3.X R11, R35, R57, R13, P6, !PT ;  /* 0x00000039230b7210 */ /* 0x000fe200037fe40d */
[----:B------:R-:W-:Y:S01]  /*baf0*/  IMAD.WIDE.U32 R16, R30, 0x7, R16 ;  /* 0x000000071e107825 */ /* 0x000fe200078e0010 */
[----:B------:R-:W-:Y:S01]  /*bb00*/  ISETP.GT.AND P1, PT, R52, 0x8, P1 ;  /* 0x000000083400780c */ /* 0x000fe20000f24270 */
[----:B------:R-:W-:Y:S01]  /*bb10*/  BSSY B1, `(.L_x_187) ;  /* 0x000000e000017945 */ /* 0x000fe20003800000 */
[----:B------:R-:W-:Y:S01]  /*bb20*/  ISETP.GT.AND P2, PT, R53, 0xd8, PT ;  /* 0x000000d83500780c */ /* 0x000fe20003f44270 */
[----:B--2---:R-:W-:Y:S01]  /*bb30*/  FFMA R13, R4, UR21, R0 ;  /* 0x00000015040d7c23 */ /* 0x004fe20008000000 */
[----:B------:R-:W-:-:S04]  /*bb40*/  IMAD.WIDE.U32 R4, R54, UR23, R10 ;  /* 0x0000001736047c25 */ /* 0x000fc8000f8e000a */
[----:B------:R-:W-:Y:S01]  /*bb50*/  IMAD.IADD R11, R56, 0x1, R17 ;  /* 0x00000001380b7824 */ /* 0x000fe200078e0211 */
[----:B-1----:R-:W-:Y:S01]  /*bb60*/  IADD3 R7, R5, UR6, RZ ;  /* 0x0000000605077c10 */ /* 0x002fe2000fffe0ff */
        /* <DEDUP_REMOVED lines=8> */
.L_x_188:
[----:B------:R-:W-:Y:S05]  /*bbf0*/  BSYNC B1 ;  /* 0x0000000000017941 */ /* 0x000fea0003800000 */
.L_x_187:
[----:B--2---:R-:W1:Y:S01]  /*bc00*/  LDL.LU R6, [R1+0x28] ;  /* 0x0000280001067983 */ /* 0x004e620000300800 */
[----:B-----5:R-:W-:Y:S01]  /*bc10*/  FMUL R0, R61, UR20 ;  /* 0x000000143d007c20 */ /* 0x020fe20008400000 */
[C---:B------:R-:W-:Y:S02]  /*bc20*/  LEA R4, P4, R5.reuse, UR10, 0x2 ;  /* 0x0000000a05047c11 */ /* 0x040fe4000f8810ff */
[----:B------:R-:W2:Y:S02]  /*bc30*/  LDL.LU R20, [R1+0x2c] ;  /* 0x00002c0001147983 */ /* 0x000ea40000300800 */
[----:B------:R-:W-:Y:S01]  /*bc40*/  LEA.HI.X R5, R5, UR11, R10, 0x2, P4 ;  /* 0x0000000b05057c11 */ /* 0x000fe2000a0f140a */
[----:B------:R-:W-:-:S04]  /*bc50*/  IMAD.WIDE.U32 R8, R30, 0x7, R8 ;  /* 0x000000071e087825 */ /* 0x000fc800078e0008 */
[----:B-1----:R-:W-:-:S05]  /*bc60*/  FFMA R13, R6, UR21, R0 ;  /* 0x00000015060d7c23 */ /* 0x002fca0008000000 */
[----:B------:R1:W-:Y:S04]  /*bc70*/  @P1 STG.E desc[UR18][R2.64+0x20], R13 ;  /* 0x0000200d02001986 */ /* 0x0003e8000c101912 */
[----:B------:R3:W4:Y:S01]  /*bc80*/  @P3 LDG.E.LTC128B R61, desc[UR18][R4.64] ;  /* 0x00000012043d3981 */ /* 0x000722000c1e1920 */
[----:B------:R-:W-:Y:S01]  /*bc90*/  IADD3 R8, P1, R8, R30, RZ ;  /* 0x0000001e08087210 */ /* 0x000fe20007f3e0ff */
[----:B------:R-:W-:Y:S01]  /*bca0*/  IMAD.WIDE.U32 R14, R30, 0x7, R14 ;  /* 0x000000071e0e7825 */ /* 0x000fe200078e000e */
[----:B------:R-:W-:Y:S02]  /*bcb0*/  BSSY B1, `(.L_x_189) ;  /* 0x0000017000017945 */ /* 0x000fe40003800000 */
[----:B------:R-:W-:Y:S02]  /*bcc0*/  IADD3.X R9, R31, R56, R9, P1, !PT ;  /* 0x000000381f097210 */ /* 0x000fe40000ffe409 */
[-C--:B------:R-:W-:Y:S01]  /*bcd0*/  IADD3 R16, P1, R16, R30.reuse, RZ ;  /* 0x0000001e10107210 */ /* 0x080fe20007f3e0ff */
[----:B------:R-:W-:-:S03]  /*bce0*/  IMAD.WIDE.U32 R6, R55, R30, R8 ;  /* 0x0000001e37067225 */ /* 0x000fc600078e0008 */
[----:B------:R-:W-:Y:S01]  /*bcf0*/  IADD3 R12, P4, R16, R28, RZ ;  /* 0x0000001c100c7210 */ /* 0x000fe20007f9e0ff */
[----:B---3--:R-:W-:Y:S01]  /*bd00*/  IMAD.WIDE.U32 R4, R32, 0x1c, R2 ;  /* 0x0000001c20047825 */ /* 0x008fe200078e0002 */
[----:B------:R-:W-:-:S03]  /*bd10*/  IADD3 R10, P6, R34, R6, RZ ;  /* 0x00000006220a7210 */ /* 0x000fc60007fde0ff */
[----:B------:R-:W-:Y:S02]  /*bd20*/  IMAD.IADD R19, R58, 0x1, R5 ;  /* 0x000000013a137824 */ /* 0x000fe400078e0205 */
        /* <DEDUP_REMOVED lines=10> */
[----:B----4-:R-:W-:-:S04]  /*bdd0*/  FMUL R0, R61, UR20 ;  /* 0x000000143d007c20 */ /* 0x010fc80008400000 */
[----:B--2---:R-:W-:-:S05]  /*bde0*/  FFMA R5, R20, UR21, R0 ;  /* 0x0000001514057c23 */ /* 0x004fca0008000000 */
[----:B------:R1:W-:Y:S01]  /*bdf0*/  @P3 STG.E desc[UR18][R18.64], R5 ;  /* 0x0000000512003986 */ /* 0x0003e2000c101912 */
[----:B------:R-:W-:Y:S05]  /*be00*/  @!P4 BRA `(.L_x_190) ;  /* 0x000000000004c947 */ /* 0x000fea0003800000 */
[----:B------:R2:W5:Y:S02]  /*be10*/  LDG.E.LTC128B R61, desc[UR18][R6.64] ;  /* 0x00000012063d7981 */ /* 0x000564000c1e1920 */
.L_x_190:
[----:B------:R-:W-:Y:S05]  /*be20*/  BSYNC B1 ;  /* 0x0000000000017941 */ /* 0x000fea0003800000 */
.L_x_189:
[----:B------:R-:W3:Y:S01]  /*be30*/  LDL.LU R20, [R1+0x30] ;  /* 0x0000300001147983 */ /* 0x000ee20000300800 */
[----:B01----:R-:W-:Y:S01]  /*be40*/  IADD3 R2, P6, R2, R60, RZ ;  /* 0x0000003c02027210 */ /* 0x003fe20007fde0ff */
[----:B-----5:R-:W-:Y:S01]  /*be50*/  FMUL R0, R61, UR20 ;  /* 0x000000143d007c20 */ /* 0x020fe20008400000 */
[----:B------:R-:W-:Y:S01]  /*be60*/  ISETP.GT.AND P3, PT, R52, 0x8, P2 ;  /* 0x000000083400780c */ /* 0x000fe20001764270 */
[----:B------:R-:W-:Y:S01]  /*be70*/  IMAD.WIDE.U32 R4, R54, UR23, R10 ;  /* 0x0000001736047c25 */ /* 0x000fe2000f8e000a */
[----:B------:R-:W-:Y:S03]  /*be80*/  BSSY B1, `(.L_x_191) ;  /* 0x000000b000017945 */ /* 0x000fe60003800000 */
[----:B------:R-:W-:Y:S01]  /*be90*/  IMAD.X R3, R3, 0x1, R33, P6 ;  /* 0x0000000103037824 */ /* 0x000fe200030e0621 */
[----:B--2---:R-:W-:Y:S01]  /*bea0*/  LEA R6, P2, R4, UR10, 0x2 ;  /* 0x0000000a04067c11 */ /* 0x004fe2000f8410ff */
        /* <DEDUP_REMOVED lines=8> */
.L_x_192:
[----:B------:R-:W-:Y:S05]  /*bf30*/  BSYNC B1 ;  /* 0x0000000000017941 */ /* 0x000fea0003800000 */
.L_x_191:
        /* <DEDUP_REMOVED lines=19> */
.L_x_194:
[----:B------:R-:W-:Y:S05]  /*c070*/  BSYNC B1 ;  /* 0x0000000000017941 */ /* 0x000fea0003800000 */
.L_x_193:
        /* <DEDUP_REMOVED lines=34> */
.L_x_196:
[----:B------:R-:W-:Y:S05]  /*c2a0*/  BSYNC B1 ;  /* 0x0000000000017941 */ /* 0x000fea0003800000 */
.L_x_195:
        /* <DEDUP_REMOVED lines=16> */
.L_x_198:
[----:B------:R-:W-:Y:S05]  /*c3b0*/  BSYNC B1 ;  /* 0x0000000000017941 */ /* 0x000fea0003800000 */
.L_x_197:
        /* <DEDUP_REMOVED lines=19> */
.L_x_200:
[----:B------:R-:W-:Y:S05]  /*c4f0*/  BSYNC B1 ;  /* 0x0000000000017941 */ /* 0x000fea0003800000 */
.L_x_199:
        /* <DEDUP_REMOVED lines=34> */
.L_x_202:
[----:B------:R-:W-:Y:S05]  /*c720*/  BSYNC B1 ;  /* 0x0000000000017941 */ /* 0x000fea0003800000 */
.L_x_201:
        /* <DEDUP_REMOVED lines=16> */
.L_x_204:
[----:B------:R-:W-:Y:S05]  /*c830*/  BSYNC B1 ;  /* 0x0000000000017941 */ /* 0x000fea0003800000 */
.L_x_203:
[----:B------:R-:W2:Y:S01]  /*c840*/  LDL.LU R4, [R1+0x54] ;  /* 0x0000540001047983 */ /* 0x000ea20000300800 */
[----:B-----5:R-:W-:Y:S01]  /*c850*/  FMUL R0, R61, UR20 ;  /* 0x000000143d007c20 */ /* 0x020fe20008400000 */
[----:B------:R-:W-:Y:S01]  /*c860*/  IADD3.X R11, R35, R57, R13, P6, !PT ;  /* 0x00000039230b7210 */ /* 0x000fe200037fe40d */
[----:B------:R-:W-:Y:S01]  /*c870*/  IMAD.WIDE.U32 R16, R30, 0x7, R16 ;  /* 0x000000071e107825 */ /* 0x000fe200078e0010 */
[----:B------:R-:W-:Y:S01]  /*c880*/  ISETP.GT.AND P1, PT, R52, 0x8, P1 ;  /* 0x000000083400780c */ /* 0x000fe20000f24270 */
[----:B------:R-:W-:Y:S01]  /*c890*/  BSSY B1, `(.L_x_205) ;  /* 0x000000e000017945 */ /* 0x000fe20003800000 */
[----:B------:R-:W-:-:S04]  /*c8a0*/  ISETP.GT.AND P2, PT, R53, 0xf0, PT ;  /* 0x000000f03500780c */ /* 0x000fc80003f44270 */
[----:B------:R-:W-:Y:S01]  /*c8b0*/  ISETP.GT.AND P4, PT, R52, RZ, P2 ;  /* 0x000000ff3400720c */ /* 0x000fe20001784270 */
[----:B--2---:R-:W-:Y:S01]  /*c8c0*/  FFMA R13, R4, UR21, R0 ;  /* 0x00000015040d7c23 */ /* 0x004fe20008000000 */
[----:B------:R-:W-:-:S04]  /*c8d0*/  IMAD.WIDE.U32 R4, R54, UR23, R10 ;  /* 0x0000001736047c25 */ /* 0x000fc8000f8e000a */
[----:B------:R2:W-:Y:S01]  /*c8e0*/  @P3 STG.E desc[UR18][R18.64+0x20], R13 ;  /* 0x0000200d12003986 */ /* 0x0005e2000c101912 */
[----:B-1----:R-:W-:Y:S01]  /*c8f0*/  IADD3 R7, R5, UR6, RZ ;  /* 0x0000000605077c10 */ /* 0x002fe2000fffe0ff */
[----:B------:R-:W-:Y:S01]  /*c900*/  IMAD.IADD R11, R56, 0x1, R17 ;  /* 0x00000001380b7824 */ /* 0x000fe200078e0211 */
[----:B------:R-:W-:Y:S02]  /*c910*/  IADD3 R5, P6, R28, R16, RZ ;  /* 0x000000101c057210 */ /* 0x000fe40007fde0ff */
[----:B------:R-:W-:-:S03]  /*c920*/  LEA R6, P3, R4, UR10, 0x2 ;  /* 0x0000000a04067c11 */ /* 0x000fc6000f8610ff */
[----:B------:R-:W-:Y:S01]  /*c930*/  IMAD.X R10, R11, 0x1, R27, P6 ;  /* 0x000000010b0a7824 */ /* 0x000fe200030e061b */
[----:B------:R-:W-:Y:S01]  /*c940*/  LEA.HI.X R7, R4, UR11, R7, 0x2, P3 ;  /* 0x0000000b04077c11 */ /* 0x000fe200098f1407 */
[----:B------:R-:W-:Y:S08]  /*c950*/  @!P1 BRA `(.L_x_206) ;  /* 0x0000000000049947 */ /* 0x000ff00003800000 */
[----:B------:R1:W5:Y:S02]  /*c960*/  LDG.E.LTC128B R61, desc[UR18][R6.64+0x20] ;  /* 0x00002012063d7981 */ /* 0x000364000c1e1920 */
.L_x_206:
[----:B------:R-:W-:Y:S05]  /*c970*/  BSYNC B1 ;  /* 0x0000000000017941 */ /* 0x000fea0003800000 */
.L_x_205:
[----:B-1----:R-:W2:Y:S01]  /*c980*/  LDL.LU R6, [R1+0x58] ;  /* 0x0000580001067983 */ /* 0x002ea20000300800 */
[----:B-----5:R-:W-:Y:S01]  /*c990*/  FMUL R0, R61, UR20 ;  /* 0x000000143d007c20 */ /* 0x020fe20008400000 */
[C---:B------:R-:W-:Y:S02]  /*c9a0*/  LEA R4, P3, R5.reuse, UR10, 0x2 ;  /* 0x0000000a05047c11 */ /* 0x040fe4000f8610ff */
[----:B------:R-:W3:Y:S02]  /*c9b0*/  LDL.LU R20, [R1+0x5c] ;  /* 0x00005c0001147983 */ /* 0x000ee40000300800 */
[----:B------:R-:W-:Y:S01]  /*c9c0*/  LEA.HI.X R5, R5, UR11, R10, 0x2, P3 ;  /* 0x0000000b05057c11 */ /* 0x000fe200098f140a */
[----:B------:R-:W-:-:S04]  /*c9d0*/  IMAD.WIDE.U32 R8, R30, 0x7, R8 ;  /* 0x000000071e087825 */ /* 0x000fc800078e0008 */
[----:B--2---:R-:W-:-:S05]  /*c9e0*/  FFMA R13, R6, UR21, R0 ;  /* 0x00000015060d7c23 */ /* 0x004fca0008000000 */
[----:B------:R1:W-:Y:S04]  /*c9f0*/  @P1 STG.E desc[UR18][R2.64+0x20], R13 ;  /* 0x0000200d02001986 */ /* 0x0003e8000c101912 */
[----:B------:R2:W4:Y:S01]  /*ca00*/  @P4 LDG.E.LTC128B R61, desc[UR18][R4.64] ;  /* 0x00000012043d4981 */ /* 0x000522000c1e1920 */
[----:B------:R-:W-:Y:S01]  /*ca10*/  IADD3 R8, P1, R8, R30, RZ ;  /* 0x0000001e08087210 */ /* 0x000fe20007f3e0ff */
[----:B------:R-:W-:Y:S01]  /*ca20*/  IMAD.WIDE.U32 R14, R30, 0x7, R14 ;  /* 0x000000071e0e7825 */ /* 0x000fe200078e000e */
[----:B------:R-:W-:Y:S02]  /*ca30*/  BSSY B1, `(.L_x_207) ;  /* 0x0000017000017945 */ /* 0x000fe40003800000 */
[----:B------:R-:W-:Y:S02]  /*ca40*/  IADD3.X R9, R31, R56, R9, P1, !PT ;  /* 0x000000381f097210 */ /* 0x000fe40000ffe409 */
[----:B------:R-:W-:-:S02]  /*ca50*/  IADD3 R16, P1, R16, R30, RZ ;  /* 0x0000001e10107210 */ /* 0x000fc40007f3e0ff */
[-C--:B------:R-:W-:Y:S01]  /*ca60*/  IADD3 R14, P6, R14, R30.reuse, RZ ;  /* 0x0000001e0e0e7210 */ /* 0x080fe20007fde0ff */
[----:B------:R-:W-:-:S03]  /*ca70*/  IMAD.WIDE.U32 R6, R55, R30, R8 ;  /* 0x0000001e37067225 */ /* 0x000fc600078e0008 */
[----:B------:R-:W-:Y:S01]  /*ca80*/  IADD3.X R15, R31, R56, R15, P6, !PT ;  /* 0x000000381f0f7210 */ /* 0x000fe200037fe40f */
[----:B--2---:R-:W-:Y:S01]  /*ca90*/  IMAD.WIDE.U32 R4, R32, 0x1c, R2 ;  /* 0x0000001c20047825 */ /* 0x004fe200078e0002 */
[----:B------:R-:W-:-:S03]  /*caa0*/  IADD3 R10, P3, R34, R6, RZ ;  /* 0x00000006220a7210 */ /* 0x000fc60007f7e0ff */
[----:B------:R-:W-:Y:S01]  /*cab0*/  IMAD.X R17, R11, 0x1, R31, P1 ;  /* 0x000000010b117824 */ /* 0x000fe200008e061f */
[----:B------:R-:W-:Y:S01]  /*cac0*/  IADD3 R12, P1, R16, R28, RZ ;  /* 0x0000001c100c7210 */ /* 0x000fe20007f3e0ff */
[----:B------:R-:W-:Y:S01]  /*cad0*/  IMAD.IADD R19, R58, 0x1, R5 ;  /* 0x000000013a137824 */ /* 0x000fe200078e0205 */
[----:B------:R-:W-:Y:S01]  /*cae0*/  IADD3.X R11, R35, R57, R7, P3, !PT ;  /* 0x00000039230b7210 */ /* 0x000fe20001ffe407 */
[----:B------:R-:W-:Y:S01]  /*caf0*/  IMAD.MOV.U32 R18, RZ, RZ, R4 ;  /* 0x000000ffff127224 */ /* 0x000fe200078e0004 */
[----:B------:R-:W-:Y:S01]  /*cb00*/  ISETP.GT.AND P3, PT, R53, 0xf1, PT ;  /* 0x000000f13500780c */ /* 0x000fe20003f64270 */
[----:B------:R-:W-:Y:S01]  /*cb10*/  IMAD.X R7, R17, 0x1, R27, P1 ;  /* 0x0000000111077824 */ /* 0x000fe200008e061b */
[----:B------:R-:W-:-:S04]  /*cb20*/  LEA R6, P1, R12, UR10, 0x2 ;  /* 0x0000000a0c067c11 */ /* 0x000fc8000f8210ff */
[----:B------:R-:W-:Y:S02]  /*cb30*/  LEA.HI.X R7, R12, UR11, R7, 0x2, P1 ;  /* 0x0000000b0c077c11 */ /* 0x000fe400088f1407 */
[----:B------:R-:W-:Y:S01]  /*cb40*/  ISETP.GT.AND P1, PT, R52, RZ, P3 ;  /* 0x000000ff3400720c */ /* 0x000fe20001f24270 */
[----:B----4-:R-:W-:-:S04]  /*cb50*/  FMUL R0, R61, UR20 ;  /* 0x000000143d007c20 */ /* 0x010fc80008400000 */
[----:B---3--:R-:W-:-:S05]  /*cb60*/  FFMA R5, R20, UR21, R0 ;  /* 0x0000001514057c23 */ /* 0x008fca0008000000 */
[----:B------:R1:W-:Y:S03]  /*cb70*/  @P4 STG.E desc[UR18][R18.64], R5 ;  /* 0x0000000512004986 */ /* 0x0003e6000c101912 */
[----:B------:R-:W-:Y:S05]  /*cb80*/  @!P1 BRA `(.L_x_208) ;  /* 0x0000000000049947 */ /* 0x000fea0003800000 */
[----:B------:R2:W5:Y:S02]  /*cb90*/  LDG.E.LTC128B R61, desc[UR18][R6.64] ;  /* 0x00000012063d7981 */ /* 0x000564000c1e1920 */
.L_x_208:
[----:B------:R-:W-:Y:S05]  /*cba0*/  BSYNC B1 ;  /* 0x0000000000017941 */ /* 0x000fea0003800000 */
.L_x_207:
[----:B------:R-:W3:Y:S01]  /*cbb0*/  LDL.LU R20, [R1+0x60] ;  /* 0x0000600001147983 */ /* 0x000ee20000300800 */
[----:B01----:R-:W-:Y:S01]  /*cbc0*/  IADD3 R2, P4, R2, R60, RZ ;  /* 0x0000003c02027210 */ /* 0x003fe20007f9e0ff */
[----:B-----5:R-:W-:Y:S01]  /*cbd0*/  FMUL R0, R61, UR20 ;  /* 0x000000143d007c20 */ /* 0x020fe20008400000 */
[----:B------:R-:W-:Y:S01]  /*cbe0*/  ISETP.GT.AND P2, PT, R52, 0x8, P2 ;  /* 0x000000083400780c */ /* 0x000fe20001744270 */
[----:B------:R-:W-:Y:S01]  /*cbf0*/  IMAD.WIDE.U32 R4, R54, UR23, R10 ;  /* 0x0000001736047c25 */ /* 0x000fe2000f8e000a */
[----:B------:R-:W-:Y:S03]  /*cc00*/  BSSY B1, `(.L_x_209) ;  /* 0x000000b000017945 */ /* 0x000fe60003800000 */
[----:B------:R-:W-:Y:S01]  /*cc10*/  IMAD.X R3, R3, 0x1, R33, P4 ;  /* 0x0000000103037824 */ /* 0x000fe200020e0621 */
[----:B------:R-:W-:Y:S01]  /*cc20*/  IADD3 R5, R5, UR6, RZ ;  /* 0x0000000605057c10 */ /* 0x000fe2000fffe0ff */
[----:B------:R-:W-:Y:S01]  /*cc30*/  IMAD.WIDE.U32 R12, R55, R30, R14 ;  /* 0x0000001e370c7225 */ /* 0x000fe200078e000e */
[----:B--2---:R-:W-:-:S02]  /*cc40*/  LEA R6, P4, R4, UR10, 0x2 ;  /* 0x0000000a04067c11 */ /* 0x004fc4000f8810ff */
[----:B------:R-:W-:Y:S02]  /*cc50*/  IADD3 R10, P6, R34, R12, RZ ;  /* 0x0000000c220a7210 */ /* 0x000fe40007fde0ff */
[----:B------:R-:W-:Y:S01]  /*cc60*/  LEA.HI.X R7, R4, UR11, R5, 0x2, P4 ;  /* 0x0000000b04077c11 */ /* 0x000fe2000a0f1405 */
[----:B---3--:R-:W-:-:S05]  /*cc70*/  FFMA R21, R20, UR21, R0 ;  /* 0x0000001514157c23 */ /* 0x008fca0008000000 */
[----:B------:R0:W-:Y:S01]  /*cc80*/  @P1 STG.E desc[UR18][R2.64], R21 ;  /* 0x0000001502001986 */ /* 0x0001e2000c101912 */
[----:B------:R-:W-:Y:S05]  /*cc90*/  @!P2 BRA `(.L_x_210) ;  /* 0x000000000004a947 */ /* 0x000fea0003800000 */
[----:B------:R1:W5:Y:S02]  /*cca0*/  LDG.E.LTC128B R61, desc[UR18][R6.64+0x20] ;  /* 0x00002012063d7981 */ /* 0x000364000c1e1920 */
.L_x_210:
[----:B------:R-:W-:Y:S05]  /*ccb0*/  BSYNC B1 ;  /* 0x0000000000017941 */ /* 0x000fea0003800000 */
.L_x_209:
[----:B------:R-:W2:Y:S01]  /*ccc0*/  LDL.LU R4, [R1+0x64] ;  /* 0x0000640001047983 */ /* 0x000ea20000300800 */
[----:B-----5:R-:W-:Y:S01]  /*ccd0*/  FMUL R0, R61, UR20 ;  /* 0x000000143d007c20 */ /* 0x020fe20008400000 */
[----:B------:R-:W-:Y:S01]  /*cce0*/  IADD3.X R11, R35, R57, R13, P6, !PT ;  /* 0x00000039230b7210 */ /* 0x000fe200037fe40d */
[----:B------:R-:W-:Y:S01]  /*ccf0*/  IMAD.WIDE.U32 R16, R30, 0x7, R16 ;  /* 0x000000071e107825 */ /* 0x000fe200078e0010 */
[----:B------:R-:W-:Y:S01]  /*cd00*/  ISETP.GT.AND P3, PT, R52, 0x8, P3 ;  /* 0x000000083400780c */ /* 0x000fe20001f64270 */
[----:B------:R-:W-:Y:S01]  /*cd10*/  BSSY B1, `(.L_x_211) ;  /* 0x000000e000017945 */ /* 0x000fe20003800000 */
[----:B------:R-:W-:Y:S01]  /*cd20*/  ISETP.GT.AND P1, PT, R53, 0xf8, PT ;  /* 0x000000f83500780c */ /* 0x000fe20003f24270 */
[----:B0-----:R-:W-:-:S03]  /*cd30*/  IMAD.IADD R21, R56, 0x1, R17 ;  /* 0x0000000138157824 */ /* 0x001fc600078e0211 */
[----:B------:R-:W-:Y:S01]  /*cd40*/  ISETP.GT.AND P4, PT, R52, RZ, P1 ;  /* 0x000000ff3400720c */ /* 0x000fe20000f84270 */
[----:B--2---:R-:W-:Y:S01]  /*cd50*/  FFMA R13, R4, UR21, R0 ;  /* 0x00000015040d7c23 */ /* 0x004fe20008000000 */
[----:B------:R-:W-:-:S04]  /*cd60*/  IMAD.WIDE.U32 R4, R54, UR23, R10 ;  /* 0x0000001736047c25 */ /* 0x000fc8000f8e000a */
[----:B-1----:R-:W-:Y:S01]  /*cd70*/  VIADD R7, R5, UR6 ;  /* 0x0000000605077c36 */ /* 0x002fe20008000000 */
[----:B------:R0:W-:Y:S01]  /*cd80*/  @P2 STG.E desc[UR18][R18.64+0x20], R13 ;  /* 0x0000200d12002986 */ /* 0x0001e2000c101912 */
[----:B------:R-:W-:Y:S02]  /*cd90*/  IADD3 R5, P6, R28, R16, RZ ;  /* 0x000000101c057210 */ /* 0x000fe40007fde0ff */
[----:B------:R-:W-:-:S03]  /*cda0*/  LEA R6, P2, R4, UR10, 0x2 ;  /* 0x0000000a04067c11 */ /* 0x000fc6000f8410ff */
[----:B------:R-:W-:Y:S01]  /*cdb0*/  IMAD.X R10, R21, 0x1, R27, P6 ;  /* 0x00000001150a7824 */ /* 0x000fe200030e061b */
[----:B------:R-:W-:Y:S01]  /*cdc0*/  LEA.HI.X R7, R4, UR11, R7, 0x2, P2 ;  /* 0x0000000b04077c11 */ /* 0x000fe200090f1407 */
[----:B------:R-:W-:Y:S08]  /*cdd0*/  @!P3 BRA `(.L_x_212) ;  /* 0x000000000004b947 */ /* 0x000ff00003800000 */
[----:B------:R1:W5:Y:S02]  /*cde0*/  LDG.E.LTC128B R61, desc[UR18][R6.64+0x20] ;  /* 0x00002012063d7981 */ /* 0x000364000c1e1920 */
.L_x_212:
[----:B------:R-:W-:Y:S05]  /*cdf0*/  BSYNC B1 ;  /* 0x0000000000017941 */ /* 0x000fea0003800000 */
.L_x_211:
[----:B-1----:R-:W2:Y:S01]  /*ce00*/  LDL.LU R6, [R1+0x68] ;  /* 0x0000680001067983 */ /* 0x002ea20000300800 */
[----:B------:R-:W-:Y:S01]  /*ce10*/  LEA R4, P2, R5, UR10, 0x2 ;  /* 0x0000000a05047c11 */ /* 0x000fe2000f8410ff */
[----:B-----5:R-:W-:Y:S02]  /*ce20*/  FMUL R0, R61, UR20 ;  /* 0x000000143d007c20 */ /* 0x020fe40008400000 */
[----:B------:R-:W3:Y:S01]  /*ce30*/  LDL.LU R12, [R1+0x6c] ;  /* 0x00006c00010c7983 */ /* 0x000ee20000300800 */
[----:B------:R-:W-:Y:S01]  /*ce40*/  LEA.HI.X R5, R5, UR11, R10, 0x2, P2 ;  /* 0x0000000b05057c11 */ /* 0x000fe200090f140a */
[----:B------:R-:W-:Y:S02]  /*ce50*/  IMAD.MOV.U32 R10, RZ, RZ, R61 ;  /* 0x000000ffff0a7224 */ /* 0x000fe400078e003d */
        /* <DEDUP_REMOVED lines=8> */
[----:B------:R-:W-:Y:S01]  /*cee0*/  IADD3 R60, P2, R2, R60, RZ ;  /* 0x0000003c023c7210 */ /* 0x000fe20007f5e0ff */
[----:B------:R-:W-:-:S04]  /*cef0*/  IMAD.WIDE.U32 R6, R55, R30, R6 ;  /* 0x0000001e37067225 */ /* 0x000fc800078e0006 */
[----:B------:R-:W-:Y:S01]  /*cf00*/  IMAD.X R61, R3, 0x1, R33, P2 ;  /* 0x00000001033d7824 */ /* 0x000fe200010e0621 */
[----:B------:R-:W-:Y:S01]  /*cf10*/  IADD3 R6, P3, R34, R6, RZ ;  /* 0x0000000622067210 */ /* 0x000fe20007f7e0ff */
[----:B------:R-:W-:Y:S01]  /*cf20*/  IMAD.WIDE.U32 R32, R32, 0x1c, R2 ;  /* 0x0000001c20207825 */ /* 0x000fe200078e0002 */
[-C--:B------:R-:W-:Y:S02]  /*cf30*/  IADD3 R16, P2, P6, R28, R30.reuse, R16 ;  /* 0x0000001e1c107210 */ /* 0x080fe40007e5e010 */
[----:B------:R-:W-:Y:S01]  /*cf40*/  IADD3.X R7, R35, R57, R7, P3, !PT ;  /* 0x0000003923077210 */ /* 0x000fe20001ffe407 */
[----:B------:R-:W-:Y:S01]  /*cf50*/  IMAD.IADD R33, R58, 0x1, R33 ;  /* 0x000000013a217824 */ /* 0x000fe200078e0221 */
[----:B--2---:R-:W-:Y:S02]  /*cf60*/  IADD3 R4, P3, R14, R30, RZ ;  /* 0x0000001e0e047210 */ /* 0x004fe40007f7e0ff */
[----:B------:R-:W-:Y:S02]  /*cf70*/  IADD3.X R27, R27, R31, R21, P2, P6 ;  /* 0x0000001f1b1b7210 */ /* 0x000fe400017ec415 */
[----:B------:R-:W-:-:S02]  /*cf80*/  ISETP.GT.AND P2, PT, R53, 0xf9, PT ;  /* 0x000000f93500780c */ /* 0x000fc40003f44270 */
[----:B------:R-:W-:Y:S02]  /*cf90*/  IADD3.X R5, R31, R56, R15, P3, !PT ;  /* 0x000000381f057210 */ /* 0x000fe40001ffe40f */
[----:B------:R-:W-:Y:S02]  /*cfa0*/  ISETP.GT.AND P3, PT, R52, RZ, P2 ;  /* 0x000000ff3400720c */ /* 0x000fe40001764270 */
[----:B-1----:R-:W-:Y:S01]  /*cfb0*/  LEA R2, P6, R16, UR10, 0x2 ;  /* 0x0000000a10027c11 */ /* 0x002fe2000f8c10ff */
[----:B------:R-:W-:-:S03]  /*cfc0*/  IMAD.WIDE.U32 R30, R55, R30, R4 ;  /* 0x0000001e371e7225 */ /* 0x000fc600078e0004 */
[----:B------:R-:W-:Y:S01]  /*cfd0*/  LEA.HI.X R3, R16, UR11, R27, 0x2, P6 ;  /* 0x0000000b10037c11 */ /* 0x000fe2000b0f141b */
[----:B------:R-:W-:-:S04]  /*cfe0*/  IMAD.WIDE.U32 R4, R54, UR23, R6 ;  /* 0x0000001736047c25 */ /* 0x000fc8000f8e0006 */
[----:B----4-:R-:W-:-:S04]  /*cff0*/  FMUL R0, R10, UR20 ;  /* 0x000000140a007c20 */ /* 0x010fc80008400000 */
[----:B---3--:R-:W-:-:S05]  /*d000*/  FFMA R9, R12, UR21, R0 ;  /* 0x000000150c097c23 */ /* 0x008fca0008000000 */
[----:B------:R1:W-:Y:S01]  /*d010*/  @P4 STG.E desc[UR18][R32.64], R9 ;  /* 0x0000000920004986 */ /* 0x0003e2000c101912 */
[----:B------:R-:W-:Y:S05]  /*d020*/  @!P3 BRA `(.L_x_214) ;  /* 0x000000000004b947 */ /* 0x000fea0003800000 */
[----:B------:R2:W5:Y:S02]  /*d030*/  LDG.E.LTC128B R10, desc[UR18][R2.64] ;  /* 0x00000012020a7981 */ /* 0x000564000c1e1920 */
.L_x_214:
[----:B------:R-:W-:Y:S05]  /*d040*/  BSYNC B1 ;  /* 0x0000000000017941 */ /* 0x000fea0003800000 */
.L_x_213:
[----:B------:R-:W3:Y:S01]  /*d050*/  LDL.LU R8, [R1+0x70] ;  /* 0x0000700001087983 */ /* 0x000ee20000300800 */
[----:B-----5:R-:W-:Y:S01]  /*d060*/  FMUL R0, R10, UR20 ;  /* 0x000000140a007c20 */ /* 0x020fe20008400000 */
[----:B--2---:R-:W-:Y:S01]  /*d070*/  VIADD R3, R5, UR6 ;  /* 0x0000000605037c36 */ /* 0x004fe20008000000 */
[----:B------:R-:W-:Y:S01]  /*d080*/  ISETP.GT.AND P1, PT, R52, 0x8, P1 ;  /* 0x000000083400780c */ /* 0x000fe20000f24270 */
[----:B------:R-:W-:Y:S01]  /*d090*/  BSSY B1, `(.L_x_215) ;  /* 0x0000009000017945 */ /* 0x000fe20003800000 */
[----:B------:R-:W-:Y:S02]  /*d0a0*/  IADD3 R6, P6, R34, R30, RZ ;  /* 0x0000001e22067210 */ /* 0x000fe40007fde0ff */
[C---:B------:R-:W-:Y:S02]  /*d0b0*/  LEA R2, P4, R4.reuse, UR10, 0x2 ;  /* 0x0000000a04027c11 */ /* 0x040fe4000f8810ff */
[----:B------:R-:W-:Y:S02]  /*d0c0*/  IADD3.X R7, R35, R57, R31, P6, !PT ;  /* 0x0000003923077210 */ /* 0x000fe400037fe41f */
[----:B------:R-:W-:Y:S01]  /*d0d0*/  LEA.HI.X R3, R4, UR11, R3, 0x2, P4 ;  /* 0x0000000b04037c11 */ /* 0x000fe2000a0f1403 */
[----:B---3--:R-:W-:-:S05]  /*d0e0*/  FFMA R5, R8, UR21, R0 ;  /* 0x0000001508057c23 */ /* 0x008fca0008000000 */
[----:B------:R2:W-:Y:S01]  /*d0f0*/  @P3 STG.E desc[UR18][R60.64], R5 ;  /* 0x000000053c003986 */ /* 0x0005e2000c101912 */
[----:B------:R-:W-:Y:S05]  /*d100*/  @!P1 BRA `(.L_x_216) ;  /* 0x0000000000049947 */ /* 0x000fea0003800000 */
[----:B------:R3:W5:Y:S02]  /*d110*/  LDG.E.LTC128B R10, desc[UR18][R2.64+0x20] ;  /* 0x00002012020a7981 */ /* 0x000764000c1e1920 */
.L_x_216:
[----:B------:R-:W-:Y:S05]  /*d120*/  BSYNC B1 ;  /* 0x0000000000017941 */ /* 0x000fea0003800000 */
.L_x_215:
[----:B---3--:R-:W2:Y:S01]  /*d130*/  LDL.LU R2, [R1+0x74] ;  /* 0x0000740001027983 */ /* 0x008ea20000300800 */
[----:B------:R-:W-:Y:S01]  /*d140*/  ISETP.GT.AND P2, PT, R52, 0x8, P2 ;  /* 0x000000083400780c */ /* 0x000fe20001744270 */
[----:B-----5:R-:W-:Y:S01]  /*d150*/  FMUL R0, R10, UR20 ;  /* 0x000000140a007c20 */ /* 0x020fe20008400000 */
[----:B------:R-:W-:Y:S01]  /*d160*/  IMAD.WIDE.U32 R54, R54, UR23, R6 ;  /* 0x0000001736367c25 */ /* 0x000fe2000f8e0006 */
[----:B------:R-:W-:Y:S04]  /*d170*/  BSSY B1, `(.L_x_217) ;  /* 0x0000008000017945 */ /* 0x000fe80003800000 */
[----:B------:R-:W-:Y:S01]  /*d180*/  IADD3 R3, R55, UR6, RZ ;  /* 0x0000000637037c10 */ /* 0x000fe2000fffe0ff */
[----:B--2---:R-:W-:-:S05]  /*d190*/  FFMA R5, R2, UR21, R0 ;  /* 0x0000001502057c23 */ /* 0x004fca0008000000 */
[----:B------:R2:W-:Y:S01]  /*d1a0*/  @P1 STG.E desc[UR18][R32.64+0x20], R5 ;  /* 0x0000200520001986 */ /* 0x0005e2000c101912 */
[----:B------:R-:W-:-:S04]  /*d1b0*/  LEA R2, P1, R54, UR10, 0x2 ;  /* 0x0000000a36027c11 */ /* 0x000fc8000f8210ff */
[----:B------:R-:W-:Y:S01]  /*d1c0*/  LEA.HI.X R3, R54, UR11, R3, 0x2, P1 ;  /* 0x0000000b36037c11 */ /* 0x000fe200088f1403 */
[----:B------:R-:W-:Y:S08]  /*d1d0*/  @!P2 BRA `(.L_x_218) ;  /* 0x000000000004a947 */ /* 0x000ff00003800000 */
[----:B------:R3:W5:Y:S02]  /*d1e0*/  LDG.E.LTC128B R10, desc[UR18][R2.64+0x20] ;  /* 0x00002012020a7981 */ /* 0x000764000c1e1920 */
.L_x_218:
[----:B------:R-:W-:Y:S05]  /*d1f0*/  BSYNC B1 ;  /* 0x0000000000017941 */ /* 0x000fea0003800000 */
.L_x_217:
[----:B------:R-:W3:Y:S01]  /*d200*/  LDL.LU R0, [R1+0x88] ;  /* 0x0000880001007983 */ /* 0x000ee20000300800 */
[----:B-----5:R-:W-:-:S04]  /*d210*/  FMUL R10, R10, UR20 ;  /* 0x000000140a0a7c20 */ /* 0x020fc80008400000 */
[----:B---3--:R-:W-:Y:S01]  /*d220*/  FFMA R3, R0, UR21, R10 ;  /* 0x0000001500037c23 */ /* 0x008fe2000800000a */
[----:B------:R-:W-:Y:S06]  /*d230*/  @!P2 BRA `(.L_x_219) ;  /* 0x0000002400c8a947 */ /* 0x000fec0003800000 */
[----:B------:R3:W-:Y:S01]  /*d240*/  STG.E desc[UR18][R60.64+0x20], R3 ;  /* 0x000020033c007986 */ /* 0x0007e2000c101912 */
[----:B------:R-:W-:Y:S05]  /*d250*/  BRA `(.L_x_219) ;  /* 0x0000002400c07947 */ /* 0x000fea0003800000 */
.L_x_28:
[----:B------:R-:W-:Y:S01]  /*d260*/  ISETP.GT.AND P3, PT, R53, 0x1, PT ;  /* 0x000000013500780c */ /* 0x000fe20003f64270 */
[----:B------:R-:W-:Y:S01]  /*d270*/  ULDC.64 UR6, c[0x0][0x6c0] ;  /* 0x0001b00000067ab9 */ /* 0x000fe20000000a00 */
[----:B------:R-:W-:Y:S01]  /*d280*/  ISETP.GT.AND P1, PT, R52, 0x8, P1 ;  /* 0x000000083400780c */ /* 0x000fe20000f24270 */
[----:B------:R-:W-:Y:S01]  /*d290*/  FMUL R29, R228, UR21 ;  /* 0x00000015e41d7c20 */ /* 0x000fe20008400000 */
[----:B------:R-:W-:Y:S01]  /*d2a0*/  LEA R24, P6, R36, UR6, 0x2 ;  /* 0x0000000624187c11 */ /* 0x000fe2000f8c10ff */
[----:B------:R-:W-:Y:S01]  /*d2b0*/  FMUL R227, R227, UR21 ;  /* 0x00000015e3e37c20 */ /* 0x000fe20008400000 */
[----:B------:R-:W-:Y:S01]  /*d2c0*/  ISETP.GT.AND P4, PT, R52, RZ, P3 ;  /* 0x000000ff3400720c */ /* 0x000fe20001f84270 */
[----:B------:R-:W-:Y:S01]  /*d2d0*/  FMUL R31, R226, UR21 ;  /* 0x00000015e21f7c20 */ /* 0x000fe20008400000 */
[----:B------:R-:W-:Y:S01]  /*d2e0*/  LEA.HI.X R25, R36, UR7, R41, 0x2, P6 ;  /* 0x0000000724197c11 */ /* 0x000fe2000b0f1429 */
[----:B------:R-:W-:Y:S01]  /*d2f0*/  FMUL R225, R225, UR21 ;  /* 0x00000015e1e17c20 */ /* 0x000fe20008400000 */
[C---:B------:R-:W-:Y:S01]  /*d300*/  LEA R26, P6, R32.reuse, R24, 0x2 ;  /* 0x00000018201a7211 */ /* 0x040fe200078c10ff */
[----:B------:R-:W-:Y:S01]  /*d310*/  IMAD.SHL.U32 R37, R32, 0x20, RZ ;  /* 0x0000002020257824 */ /* 0x000fe200078e00ff */
[----:B------:R-:W-:Y:S01]  /*d320*/  ISETP.GT.AND P3, PT, R52, 0x8, P3 ;  /* 0x000000083400780c */ /* 0x000fe20001f64270 */
[----:B------:R1:W-:Y:S01]  /*d330*/  @P2 STG.E desc[UR18][R24.64], R29 ;  /* 0x0000001d18002986 */ /* 0x0003e2000c101912 */
[----:B------:R-:W-:-:S02]  /*d340*/  LEA.HI.X R27, R32, R25, R33, 0x2, P6 ;  /* 0x00000019201b7211 */ /* 0x000fc400030f1421 */
[----:B------:R-:W-:Y:S01]  /*d350*/  ISETP.GT.AND P2, PT, R53, 0x8, PT ;  /* 0x000000083500780c */ /* 0x000fe20003f44270 */
[----:B------:R-:W-:Y:S02]  /*d360*/  IMAD R35, R33, 0x1c, RZ ;  /* 0x0000001c21237824 */ /* 0x000fe400078e02ff */
[----:B------:R-:W-:Y:S01]  /*d370*/  FMUL R223, R223, UR21 ;  /* 0x00000015dfdf7c20 */ /* 0x000fe20008400000 */
[----:B------:R-:W-:Y:S01]  /*d380*/  @P4 STG.E desc[UR18][R26.64], R227 ;  /* 0x000000e31a004986 */ /* 0x000fe2000c101912 */
[----:B------:R-:W-:-:S03]  /*d390*/  ISETP.GT.AND P4, PT, R52, RZ, P2 ;  /* 0x000000ff3400720c */ /* 0x000fc60001784270 */
[----:B------:R2:W-:Y:S01]  /*d3a0*/  @P1 STG.E desc[UR18][R24.64+0x20], R31 ;  /* 0x0000201f18001986 */ /* 0x0005e2000c101912 */
[----:B------:R-:W-:-:S03]  /*d3b0*/  ISETP.GT.AND P1, PT, R53, 0x9, PT ;  /* 0x000000093500780c */ /* 0x000fc60003f24270 */
[----:B------:R3:W-:Y:S01]  /*d3c0*/  @P3 STG.E desc[UR18][R26.64+0x20], R225 ;  /* 0x000020e11a003986 */ /* 0x0007e2000c101912 */
[C---:B------:R-:W-:Y:S02]  /*d3d0*/  ISETP.GT.AND P3, PT, R52.reuse, RZ, P1 ;  /* 0x000000ff3400720c */ /* 0x040fe40000f64270 */
[----:B------:R-:W-:Y:S01]  /*d3e0*/  ISETP.GT.AND P2, PT, R52, 0x8, P2 ;  /* 0x000000083400780c */ /* 0x000fe20001744270 */
[----:B-1----:R-:W-:Y:S01]  /*d3f0*/  FMUL R29, R224, UR21 ;  /* 0x00000015e01d7c20 */ /* 0x002fe20008400000 */
[----:B------:R-:W-:Y:S01]  /*d400*/  SHF.L.U64.HI R33, R32, 0x5, R33 ;  /* 0x0000000520217819 */ /* 0x000fe20000010221 */
[----:B------:R-:W-:Y:S01]  /*d410*/  FMUL R221, R221, UR21 ;  /* 0x00000015dddd7c20 */ /* 0x000fe20008400000 */
[----:B------:R-:W-:Y:S01]  /*d420*/  FMUL R39, R220, UR21 ;  /* 0x00000015dc277c20 */ /* 0x000fe20008400000 */
[----:B--2---:R-:W-:Y:S01]  /*d430*/  IMAD.WIDE.U32 R24, R32, 0x1c, R26 ;  /* 0x0000001c20187825 */ /* 0x004fe200078e001a */
[----:B------:R-:W-:-:S03]  /*d440*/  ISETP.GT.AND P1, PT, R52, 0x8, P1 ;  /* 0x000000083400780c */ /* 0x000fc60000f24270 */
[----:B------:R-:W-:Y:S01]  /*d450*/  FMUL R219, R219, UR21 ;  /* 0x00000015dbdb7c20 */ /* 0x000fe20008400000 */
[----:B------:R-:W-:Y:S01]  /*d460*/  FMUL R217, R217, UR21 ;  /* 0x00000015d9d97c20 */ /* 0x000fe20008400000 */
[----:B---3--:R-:W-:Y:S01]  /*d470*/  IADD3 R26, P6, R37, R26, RZ ;  /* 0x0000001a251a7210 */ /* 0x008fe20007fde0ff */
[----:B------:R-:W-:Y:S02]  /*d480*/  IMAD.IADD R25, R35, 0x1, R25 ;  /* 0x0000000123197824 */ /* 0x000fe400078e0219 */
[----:B------:R-:W-:Y:S01]  /*d490*/  FMUL R31, R222, UR21 ;  /* 0x00000015de1f7c20 */ /* 0x000fe20008400000 */
[----:B------:R-:W-:Y:S01]  /*d4a0*/  FMUL R215, R215, UR21 ;  /* 0x00000015d7d77c20 */ /* 0x000fe20008400000 */
[----:B------:R-:W-:Y:S01]  /*d4b0*/  FMUL R213, R213, UR21 ;  /* 0x00000015d5d57c20 */ /* 0x000fe20008400000 */
[----:B------:R-:W-:Y:S01]  /*d4c0*/  IMAD.X R27, R33, 0x1, R27, P6 ;  /* 0x00000001211b7824 */ /* 0x000fe200030e061b */
[----:B------:R-:W-:Y:S01]  /*d4d0*/  @P4 STG.E desc[UR18][R24.64], R29 ;  /* 0x0000001d18004986 */ /* 0x000fe2000c101912 */
[----:B------:R-:W-:-:S02]  /*d4e0*/  ISETP.GT.AND P4, PT, R53, 0x10, PT ;  /* 0x000000103500780c */ /* 0x000fc40003f84270 */
[----:B------:R-:W-:Y:S01]  /*d4f0*/  ISETP.GT.AND P6, PT, R53, 0x11, PT ;  /* 0x000000113500780c */ /* 0x000fe20003fc4270 */
[----:B------:R-:W-:Y:S01]  /*d500*/  @P3 STG.E desc[UR18][R26.64], R223 ;  /* 0x000000df1a003986 */ /* 0x000fe2000c101912 */
[----:B------:R-:W-:-:S03]  /*d510*/  ISETP.GT.AND P3, PT, R52, RZ, P4 ;  /* 0x000000ff3400720c */ /* 0x000fc60002764270 */
[----:B------:R1:W-:Y:S01]  /*d520*/  @P2 STG.E desc[UR18][R24.64+0x20], R31 ;  /* 0x0000201f18002986 */ /* 0x0003e2000c101912 */
[----:B------:R-:W-:-:S03]  /*d530*/  ISETP.GT.AND P2, PT, R52, RZ, P6 ;  /* 0x000000ff3400720c */ /* 0x000fc60003744270 */
[----:B------:R2:W-:Y:S01]  /*d540*/  @P1 STG.E desc[UR18][R26.64+0x20], R221 ;  /* 0x000020dd1a001986 */ /* 0x0005e2000c101912 */
[----:B------:R-:W-:Y:S01]  /*d550*/  ISETP.GT.AND P4, PT, R52, 0x8, P4 ;  /* 0x000000083400780c */ /* 0x000fe20002784270 */
[----:B------:R-:W-:Y:S01]  /*d560*/  FMUL R211, R211, UR21 ;  /* 0x00000015d3d37c20 */ /* 0x000fe20008400000 */
[----:B------:R-:W-:Y:S01]  /*d570*/  FMUL R209, R209, UR21 ;  /* 0x00000015d1d17c20 */ /* 0x000fe20008400000 */
[----:B------:R-:W-:Y:S01]  /*d580*/  FMUL R207, R207, UR21 ;  /* 0x00000015cfcf7c20 */ /* 0x000fe20008400000 */
[----:B------:R-:W-:Y:S01]  /*d590*/  FMUL R205, R205, UR21 ;  /* 0x00000015cdcd7c20 */ /* 0x000fe20008400000 */
[----:B------:R-:W-:Y:S01]  /*d5a0*/  FMUL R203, R203, UR21 ;  /* 0x00000015cbcb7c20 */ /* 0x000fe20008400000 */
[----:B------:R-:W-:Y:S01]  /*d5b0*/  FMUL R201, R201, UR21 ;  /* 0x00000015c9c97c20 */ /* 0x000fe20008400000 */
[----:B-1----:R-:W-:-:S04]  /*d5c0*/  IMAD.WIDE.U32 R24, R32, 0x1c, R26 ;  /* 0x0000001c20187825 */ /* 0x002fc800078e001a */
[----:B------:R-:W-:Y:S01]  /*d5d0*/  FMUL R199, R199, UR21 ;  /* 0x00000015c7c77c20 */ /* 0x000fe20008400000 */
[----:B------:R-:W-:Y:S01]  /*d5e0*/  FMUL R197, R197, UR21 ;  /* 0x00000015c5c57c20 */ /* 0x000fe20008400000 */
[----:B------:R-:W-:Y:S01]  /*d5f0*/  FMUL R195, R195, UR21 ;  /* 0x00000015c3c37c20 */ /* 0x000fe20008400000 */
[----:B--2---:R-:W-:Y:S01]  /*d600*/  IADD3 R26, P1, R37, R26, RZ ;  /* 0x0000001a251a7210 */ /* 0x004fe20007f3e0ff */
[----:B------:R-:W-:Y:S01]  /*d610*/  IMAD.IADD R25, R35, 0x1, R25 ;  /* 0x0000000123197824 */ /* 0x000fe200078e0219 */
[----:B------:R-:W-:Y:S01]  /*d620*/  ISETP.GT.AND P6, PT, R52, 0x8, P6 ;  /* 0x000000083400780c */ /* 0x000fe200037c4270 */
[----:B------:R-:W2:Y:S02]  /*d630*/  LDL.LU R226, [R1+0x14] ;  /* 0x0000140001e27983 */ /* 0x000ea40000300800 */
[----:B------:R-:W-:Y:S02]  /*d640*/  IMAD.X R27, R33, 0x1, R27, P1 ;  /* 0x00000001211b7824 */ /* 0x000fe400008e061b */
[----:B------:R1:W-:Y:S01]  /*d650*/  @P3 STG.E desc[UR18][R24.64], R39 ;  /* 0x0000002718003986 */ /* 0x0003e2000c101912 */
[----:B------:R-:W-:-:S03]  /*d660*/  FMUL R31, R218, UR21 ;  /* 0x00000015da1f7c20 */ /* 0x000fc60008400000 */
[----:B------:R-:W-:Y:S01]  /*d670*/  @P2 STG.E desc[UR18][R26.64], R219 ;  /* 0x000000db1a002986 */ /* 0x000fe2000c101912 */
[C---:B------:R-:W-:Y:S02]  /*d680*/  ISETP.GT.AND P2, PT, R53.reuse, 0x18, PT ;  /* 0x000000183500780c */ /* 0x040fe40003f44270 */
[----:B------:R-:W-:Y:S01]  /*d690*/  ISETP.GT.AND P1, PT, R53, 0x19, PT ;  /* 0x000000193500780c */ /* 0x000fe20003f24270 */
[----:B------:R-:W-:Y:S01]  /*d6a0*/  FMUL R41, R202, UR21 ;  /* 0x00000015ca297c20 */ /* 0x000fe20008400000 */
[----:B------:R-:W-:Y:S01]  /*d6b0*/  ISETP.GT.AND P3, PT, R52, RZ, P2 ;  /* 0x000000ff3400720c */ /* 0x000fe20001764270 */
[----:B------:R3:W-:Y:S01]  /*d6c0*/  @P4 STG.E desc[UR18][R24.64+0x20], R31 ;  /* 0x0000201f18004986 */ /* 0x0007e2000c101912 */
[----:B------:R-:W-:Y:S01]  /*d6d0*/  IMAD.WIDE.U32 R28, R32, 0x1c, R26 ;  /* 0x0000001c201c7825 */ /* 0x000fe200078e001a */
[C---:B------:R-:W-:Y:S02]  /*d6e0*/  ISETP.GT.AND P4, PT, R52.reuse, RZ, P1 ;  /* 0x000000ff3400720c */ /* 0x040fe40000f84270 */
[----:B------:R-:W-:Y:S01]  /*d6f0*/  ISETP.GT.AND P2, PT, R52, 0x8, P2 ;  /* 0x000000083400780c */ /* 0x000fe20001744270 */
[----:B------:R4:W-:Y:S01]  /*d700*/  @P6 STG.E desc[UR18][R26.64+0x20], R217 ;  /* 0x000020d91a006986 */ /* 0x0009e2000c101912 */
[----:B------:R-:W-:-:S02]  /*d710*/  IMAD.IADD R29, R35, 0x1, R29 ;  /* 0x00000001231d7824 */ /* 0x000fc400078e021d */
[----:B-1----:R-:W-:Y:S01]  /*d720*/  FMUL R39, R216, UR21 ;  /* 0x00000015d8277c20 */ /* 0x002fe20008400000 */
[----:B------:R-:W-:Y:S01]  /*d730*/  ISETP.GT.AND P1, PT, R52, 0x8, P1 ;  /* 0x000000083400780c */ /* 0x000fe20000f24270 */
[----:B------:R-:W-:Y:S01]  /*d740*/  FMUL R193, R193, UR21 ;  /* 0x00000015c1c17c20 */ /* 0x000fe20008400000 */
[----:B------:R-:W-:Y:S01]  /*d750*/  FMUL R191, R191, UR21 ;  /* 0x00000015bfbf7c20 */ /* 0x000fe20008400000 */
[----:B------:R-:W-:Y:S01]  /*d760*/  FMUL R189, R189, UR21 ;  /* 0x00000015bdbd7c20 */ /* 0x000fe20008400000 */
[----:B---3--:R-:W-:Y:S01]  /*d770*/  IADD3 R24, P6, R37, R26, RZ ;  /* 0x0000001a25187210 */ /* 0x008fe20007fde0ff */
[----:B------:R1:W-:Y:S01]  /*d780*/  @P3 STG.E desc[UR18][R28.64], R39 ;  /* 0x000000271c003986 */ /* 0x0003e2000c101912 */
[----:B------:R-:W-:Y:S01]  /*d790*/  FMUL R31, R214, UR21 ;  /* 0x00000015d61f7c20 */ /* 0x000fe20008400000 */
[----:B------:R-:W-:Y:S02]  /*d7a0*/  ISETP.GT.AND P3, PT, R53, 0x20, PT ;  /* 0x000000203500780c */ /* 0x000fe40003f64270 */
[----:B------:R-:W-:Y:S01]  /*d7b0*/  IMAD.X R25, R33, 0x1, R27, P6 ;  /* 0x0000000121197824 */ /* 0x000fe200030e061b */
[----:B------:R-:W-:Y:S01]  /*d7c0*/  ISETP.GT.AND P6, PT, R53, 0x21, PT ;  /* 0x000000213500780c */ /* 0x000fe20003fc4270 */
[----:B------:R-:W-:Y:S01]  /*d7d0*/  FMUL R43, R188, UR21 ;  /* 0x00000015bc2b7c20 */ /* 0x000fe20008400000 */
[----:B------:R-:W-:Y:S01]  /*d7e0*/  FMUL R187, R187, UR21 ;  /* 0x00000015bbbb7c20 */ /* 0x000fe20008400000 */
[----:B------:R-:W-:Y:S01]  /*d7f0*/  FMUL R185, R185, UR21 ;  /* 0x00000015b9b97c20 */ /* 0x000fe20008400000 */
[----:B------:R-:W-:Y:S01]  /*d800*/  @P4 STG.E desc[UR18][R24.64], R215 ;  /* 0x000000d718004986 */ /* 0x000fe2000c101912 */
[----:B------:R-:W-:-:S03]  /*d810*/  ISETP.GT.AND P4, PT, R52, RZ, P3 ;  /* 0x000000ff3400720c */ /* 0x000fc60001f84270 */
[----:B------:R-:W-:Y:S01]  /*d820*/  @P2 STG.E desc[UR18][R28.64+0x20], R31 ;  /* 0x0000201f1c002986 */ /* 0x000fe2000c101912 */
[----:B------:R-:W-:Y:S01]  /*d830*/  ISETP.GT.AND P2, PT, R52, RZ, P6 ;  /* 0x000000ff3400720c */ /* 0x000fe20003744270 */
[----:B----4-:R-:W-:Y:S02]  /*d840*/  IMAD.WIDE.U32 R26, R32, 0x1c, R24 ;  /* 0x0000001c201a7825 */ /* 0x010fe400078e0018 */
[----:B------:R3:W-:Y:S02]  /*d850*/  @P1 STG.E desc[UR18][R24.64+0x20], R213 ;  /* 0x000020d518001986 */ /* 0x0007e4000c101912 */
[----:B-1----:R-:W-:Y:S01]  /*d860*/  FMUL R39, R212, UR21 ;  /* 0x00000015d4277c20 */ /* 0x002fe20008400000 */
[C---:B------:R-:W-:Y:S02]  /*d870*/  ISETP.GT.AND P3, PT, R52.reuse, 0x8, P3 ;  /* 0x000000083400780c */ /* 0x040fe40001f64270 */
[----:B------:R-:W-:Y:S01]  /*d880*/  IADD3 R27, R35, R27, RZ ;  /* 0x0000001b231b7210 */ /* 0x000fe20007ffe0ff */
[----:B------:R-:W-:Y:S01]  /*d890*/  FMUL R183, R183, UR21 ;  /* 0x00000015b7b77c20 */ /* 0x000fe20008400000 */
[----:B------:R-:W-:Y:S01]  /*d8a0*/  FMUL R181, R181, UR21 ;  /* 0x00000015b5b57c20 */ /* 0x000fe20008400000 */
[----:B------:R-:W-:Y:S01]  /*d8b0*/  FMUL R179, R179, UR21 ;  /* 0x00000015b3b37c20 */ /* 0x000fe20008400000 */
[----:B------:R-:W-:Y:S01]  /*d8c0*/  FMUL R177, R177, UR21 ;  /* 0x00000015b1b17c20 */ /* 0x000fe20008400000 */
[----:B------:R-:W-:Y:S01]  /*d8d0*/  FMUL R175, R175, UR21 ;  /* 0x00000015afaf7c20 */ /* 0x000fe20008400000 */
[----:B------:R-:W-:Y:S01]  /*d8e0*/  FMUL R173, R173, UR21 ;  /* 0x00000015adad7c20 */ /* 0x000fe20008400000 */
[----:B------:R-:W-:Y:S01]  /*d8f0*/  FMUL R171, R171, UR21 ;  /* 0x00000015abab7c20 */ /* 0x000fe20008400000 */
[----:B---3--:R-:W-:Y:S01]  /*d900*/  IADD3 R24, P1, R37, R24, RZ ;  /* 0x0000001825187210 */ /* 0x008fe20007f3e0ff */
[----:B------:R1:W-:Y:S01]  /*d910*/  @P4 STG.E desc[UR18][R26.64], R39 ;  /* 0x000000271a004986 */ /* 0x0003e2000c101912 */
[----:B------:R-:W-:-:S03]  /*d920*/  ISETP.GT.AND P6, PT, R52, 0x8, P6 ;  /* 0x000000083400780c */ /* 0x000fc600037c4270 */
[----:B------:R-:W-:Y:S02]  /*d930*/  IMAD.X R25, R33, 0x1, R25, P1 ;  /* 0x0000000121197824 */ /* 0x000fe400008e0619 */
[----:B------:R-:W-:Y:S01]  /*d940*/  FMUL R31, R210, UR21 ;  /* 0x00000015d21f7c20 */ /* 0x000fe20008400000 */
[----:B------:R-:W-:Y:S01]  /*d950*/  FMUL R169, R169, UR21 ;  /* 0x00000015a9a97c20 */ /* 0x000fe20008400000 */
[----:B------:R-:W-:Y:S01]  /*d960*/  FMUL R167, R167, UR21 ;  /* 0x00000015a7a77c20 */ /* 0x000fe20008400000 */
[----:B------:R-:W-:Y:S01]  /*d970*/  FMUL R165, R165, UR21 ;  /* 0x00000015a5a57c20 */ /* 0x000fe20008400000 */
[----:B------:R-:W-:Y:S01]  /*d980*/  @P2 STG.E desc[UR18][R24.64], R211 ;  /* 0x000000d318002986 */ /* 0x000fe2000c101912 */
[C---:B------:R-:W-:Y:S02]  /*d990*/  ISETP.GT.AND P2, PT, R53.reuse, 0x28, PT ;  /* 0x000000283500780c */ /* 0x040fe40003f44270 */
[----:B------:R-:W-:Y:S01]  /*d9a0*/  ISETP.GT.AND P1, PT, R53, 0x29, PT ;  /* 0x000000293500780c */ /* 0x000fe20003f24270 */
[----:B------:R-:W-:Y:S01]  /*d9b0*/  FMUL R163, R163, UR21 ;  /* 0x00000015a3a37c20 */ /* 0x000fe20008400000 */
[----:B------:R-:W-:Y:S01]  /*d9c0*/  ISETP.GT.AND P4, PT, R52, RZ, P2 ;  /* 0x000000ff3400720c */ /* 0x000fe20001784270 */
[----:B------:R-:W-:Y:S01]  /*d9d0*/  @P3 STG.E desc[UR18][R26.64+0x20], R31 ;  /* 0x0000201f1a003986 */ /* 0x000fe2000c101912 */
[----:B------:R-:W-:Y:S01]  /*d9e0*/  IMAD.WIDE.U32 R28, R32, 0x1c, R24 ;  /* 0x0000001c201c7825 */ /* 0x000fe200078e0018 */
[----:B------:R-:W-:-:S02]  /*d9f0*/  ISETP.GT.AND P3, PT, R52, RZ, P1 ;  /* 0x000000ff3400720c */ /* 0x000fc40000f64270 */
[----:B------:R-:W-:Y:S01]  /*da00*/  ISETP.GT.AND P2, PT, R52, 0x8, P2 ;  /* 0x000000083400780c */ /* 0x000fe20001744270 */
[----:B------:R3:W-:Y:S01]  /*da10*/  @P6 STG.E desc[UR18][R24.64+0x20], R209 ;  /* 0x000020d118006986 */ /* 0x0007e2000c101912 */
[----:B------:R-:W-:Y:S02]  /*da20*/  IMAD.IADD R29, R35, 0x1, R29 ;  /* 0x00000001231d7824 */ /* 0x000fe400078e021d */
[----:B-1----:R-:W-:Y:S01]  /*da30*/  FMUL R39, R208, UR21 ;  /* 0x00000015d0277c20 */ /* 0x002fe20008400000 */
[----:B------:R-:W-:Y:S01]  /*da40*/  ISETP.GT.AND P1, PT, R52, 0x8, P1 ;  /* 0x000000083400780c */ /* 0x000fe20000f24270 */
[----:B------:R-:W-:Y:S01]  /*da50*/  FMUL R161, R161, UR21 ;  /* 0x00000015a1a17c20 */ /* 0x000fe20008400000 */
[----:B------:R-:W-:Y:S01]  /*da60*/  FMUL R159, R159, UR21 ;  /* 0x000000159f9f7c20 */ /* 0x000fe20008400000 */
[----:B------:R-:W-:Y:S01]  /*da70*/  FMUL R157, R157, UR21 ;  /* 0x000000159d9d7c20 */ /* 0x000fe20008400000 */
[----:B------:R-:W-:Y:S01]  /*da80*/  FMUL R155, R155, UR21 ;  /* 0x000000159b9b7c20 */ /* 0x000fe20008400000 */
[----:B------:R-:W-:Y:S01]  /*da90*/  FMUL R19, R19, UR21 ;  /* 0x0000001513137c20 */ /* 0x000fe20008400000 */
[----:B------:R-:W-:Y:S01]  /*daa0*/  FMUL R11, R11, UR21 ;  /* 0x000000150b0b7c20 */ /* 0x000fe20008400000 */
[----:B------:R-:W-:Y:S01]  /*dab0*/  FMUL R3, R3, UR21 ;  /* 0x0000001503037c20 */ /* 0x000fe20008400000 */
[----:B------:R-:W4:Y:S01]  /*dac0*/  LDL.LU R227, [R1+0x24] ;  /* 0x0000240001e37983 */ /* 0x000f220000300800 */
[----:B---3--:R-:W-:Y:S01]  /*dad0*/  IADD3 R24, P6, R37, R24, RZ ;  /* 0x0000001825187210 */ /* 0x008fe20007fde0ff */
[----:B------:R-:W-:-:S02]  /*dae0*/  FMUL R31, R206, UR21 ;  /* 0x00000015ce1f7c20 */ /* 0x000fc40008400000 */
[----:B------:R1:W-:Y:S02]  /*daf0*/  @P4 STG.E desc[UR18][R28.64], R39 ;  /* 0x000000271c004986 */ /* 0x0003e4000c101912 */
[----:B------:R-:W-:Y:S01]  /*db00*/  IMAD.X R25, R33, 0x1, R25, P6 ;  /* 0x0000000121197824 */ /* 0x000fe200030e0619 */
[C---:B------:R-:W-:Y:S01]  /*db10*/  ISETP.GT.AND P4, PT, R53.reuse, 0x30, PT ;  /* 0x000000303500780c */ /* 0x040fe20003f84270 */
[----:B------:R-:W3:Y:S01]  /*db20*/  LDL.LU R225, [R1+0x20] ;  /* 0x0000200001e17983 */ /* 0x000ee20000300800 */
[----:B------:R-:W-:-:S03]  /*db30*/  ISETP.GT.AND P6, PT, R53, 0x31, PT ;  /* 0x000000313500780c */ /* 0x000fc60003fc4270 */
[----:B------:R-:W-:Y:S01]  /*db40*/  @P3 STG.E desc[UR18][R24.64], R207 ;  /* 0x000000cf18003986 */ /* 0x000fe2000c101912 */
[----:B------:R-:W-:-:S03]  /*db50*/  ISETP.GT.AND P3, PT, R52, RZ, P4 ;  /* 0x000000ff3400720c */ /* 0x000fc60002764270 */
[----:B------:R-:W-:Y:S01]  /*db60*/  @P2 STG.E desc[UR18][R28.64+0x20], R31 ;  /* 0x0000201f1c002986 */ /* 0x000fe2000c101912 */
[----:B------:R-:W-:Y:S01]  /*db70*/  ISETP.GT.AND P2, PT, R52, RZ, P6 ;  /* 0x000000ff3400720c */ /* 0x000fe20003744270 */
[----:B------:R-:W-:Y:S02]  /*db80*/  IMAD.WIDE.U32 R26, R32, 0x1c, R24 ;  /* 0x0000001c201a7825 */ /* 0x000fe400078e0018 */
[----:B------:R0:W-:Y:S02]  /*db90*/  @P1 STG.E desc[UR18][R24.64+0x20], R205 ;  /* 0x000020cd18001986 */ /* 0x0001e4000c101912 */
[----:B-1----:R-:W-:Y:S01]  /*dba0*/  FMUL R39, R204, UR21 ;  /* 0x00000015cc277c20 */ /* 0x002fe20008400000 */
[----:B------:R-:W-:Y:S01]  /*dbb0*/  IMAD.IADD R27, R35, 0x1, R27 ;  /* 0x00000001231b7824 */ /* 0x000fe200078e021b */
[----:B------:R-:W-:Y:S01]  /*dbc0*/  ISETP.GT.AND P4, PT, R52, 0x8, P4 ;  /* 0x000000083400780c */ /* 0x000fe20002784270 */
[----:B------:R-:W4:Y:S01]  /*dbd0*/  LDL.LU R224, [R1+0x18] ;  /* 0x0000180001e07983 */ /* 0x000f220000300800 */
[----:B0-----:R-:W-:-:S03]  /*dbe0*/  IADD3 R24, P1, R37, R24, RZ ;  /* 0x0000001825187210 */ /* 0x001fc60007f3e0ff */
[----:B------:R0:W-:Y:S01]  /*dbf0*/  @P3 STG.E desc[UR18][R26.64], R39 ;  /* 0x000000271a003986 */ /* 0x0001e2000c101912 */
[----:B------:R-:W-:Y:S01]  /*dc00*/  ISETP.GT.AND P6, PT, R52, 0x8, P6 ;  /* 0x000000083400780c */ /* 0x000fe200037c4270 */
[----:B------:R-:W-:Y:S02]  /*dc10*/  IMAD.X R25, R33, 0x1, R25, P1 ;  /* 0x0000000121197824 */ /* 0x000fe400008e0619 */
[----:B------:R-:W2:Y:S04]  /*dc20*/  LDL.LU R222, [R1+0x10] ;  /* 0x0000100001de7983 */ /* 0x000ea80000300800 */
[----:B------:R-:W-:Y:S01]  /*dc30*/  @P2 STG.E desc[UR18][R24.64], R203 ;  /* 0x000000cb18002986 */ /* 0x000fe2000c101912 */
[C---:B------:R-:W-:Y:S02]  /*dc40*/  ISETP.GT.AND P2, PT, R53.reuse, 0x38, PT ;  /* 0x000000383500780c */ /* 0x040fe40003f44270 */
[----:B------:R-:W-:Y:S01]  /*dc50*/  ISETP.GT.AND P1, PT, R53, 0x39, PT ;  /* 0x000000393500780c */ /* 0x000fe20003f24270 */
[----:B------:R-:W-:Y:S01]  /*dc60*/  IMAD.WIDE.U32 R28, R32, 0x1c, R24 ;  /* 0x0000001c201c7825 */ /* 0x000fe200078e0018 */
[C---:B------:R-:W-:Y:S01]  /*dc70*/  ISETP.GT.AND P3, PT, R52.reuse, RZ, P2 ;  /* 0x000000ff3400720c */ /* 0x040fe20001764270 */
[----:B------:R1:W-:Y:S01]  /*dc80*/  @P4 STG.E desc[UR18][R26.64+0x20], R41 ;  /* 0x000020291a004986 */ /* 0x0003e2000c101912 */
[----:B------:R-:W-:-:S02]  /*dc90*/  ISETP.GT.AND P4, PT, R52, RZ, P1 ;  /* 0x000000ff3400720c */ /* 0x000fc40000f84270 */
[----:B------:R-:W-:Y:S01]  /*dca0*/  ISETP.GT.AND P2, PT, R52, 0x8, P2 ;  /* 0x000000083400780c */ /* 0x000fe20001744270 */
[----:B------:R1:W-:Y:S01]  /*dcb0*/  @P6 STG.E desc[UR18][R24.64+0x20], R201 ;  /* 0x000020c918006986 */ /* 0x0003e2000c101912 */
[----:B------:R-:W-:Y:S01]  /*dcc0*/  IADD3 R30, P6, R37, R24, RZ ;  /* 0x00000018251e7210 */ /* 0x000fe20007fde0ff */
[----:B------:R-:W-:Y:S02]  /*dcd0*/  IMAD.IADD R29, R35, 0x1, R29 ;  /* 0x00000001231d7824 */ /* 0x000fe400078e021d */
[----:B0-----:R-:W-:Y:S01]  /*dce0*/  FMUL R39, R200, UR21 ;  /* 0x00000015c8277c20 */ /* 0x001fe20008400000 */
[----:B------:R-:W-:Y:S01]  /*dcf0*/  ISETP.GT.AND P1, PT, R52, 0x8, P1 ;  /* 0x000000083400780c */ /* 0x000fe20000f24270 */
[----:B------:R-:W3:Y:S01]  /*dd00*/  LDL.LU R223, [R1+0x1c] ;  /* 0x00001c0001df7983 */ /* 0x000ee20000300800 */
[----:B------:R-:W-:Y:S01]  /*dd10*/  IMAD.X R31, R33, 0x1, R25, P6 ;  /* 0x00000001211f7824 */ /* 0x000fe200030e0619 */
[C---:B------:R-:W-:Y:S01]  /*dd20*/  ISETP.GT.AND P6, PT, R53.reuse, 0x41, PT ;  /* 0x000000413500780c */ /* 0x040fe20003fc4270 */
[----:B-1----:R-:W-:Y:S01]  /*dd30*/  FMUL R41, R198, UR21 ;  /* 0x00000015c6297c20 */ /* 0x002fe20008400000 */
[----:B------:R0:W-:Y:S01]  /*dd40*/  @P3 STG.E desc[UR18][R28.64], R39 ;  /* 0x000000271c003986 */ /* 0x0001e2000c101912 */
[----:B------:R-:W-:Y:S01]  /*dd50*/  ISETP.GT.AND P3, PT, R53, 0x40, PT ;  /* 0x000000403500780c */ /* 0x000fe20003f64270 */
[----:B------:R-:W-:-:S04]  /*dd60*/  IMAD.WIDE.U32 R26, R32, 0x1c, R30 ;  /* 0x0000001c201a7825 */ /* 0x000fc800078e001e */
[----:B------:R-:W-:Y:S01]  /*dd70*/  FMUL R153, R153, UR21 ;  /* 0x0000001599997c20 */ /* 0x000fe20008400000 */
[----:B------:R-:W-:Y:S01]  /*dd80*/  @P4 STG.E desc[UR18][R30.64], R199 ;  /* 0x000000c71e004986 */ /* 0x000fe2000c101912 */
[C---:B------:R-:W-:Y:S01]  /*dd90*/  ISETP.GT.AND P4, PT, R52.reuse, RZ, P3 ;  /* 0x000000ff3400720c */ /* 0x040fe20001f84270 */
[----:B------:R-:W-:Y:S01]  /*dda0*/  FMUL R229, R229, UR21 ;  /* 0x00000015e5e57c20 */ /* 0x000fe20008400000 */
[C---:B------:R-:W-:Y:S01]  /*ddb0*/  ISETP.GT.AND P3, PT, R52.reuse, 0x8, P3 ;  /* 0x000000083400780c */ /* 0x040fe20001f64270 */
[----:B------:R1:W-:Y:S01]  /*ddc0*/  @P2 STG.E desc[UR18][R28.64+0x20], R41 ;  /* 0x000020291c002986 */ /* 0x0003e2000c101912 */
[----:B------:R-:W-:Y:S02]  /*ddd0*/  ISETP.GT.AND P2, PT, R52, RZ, P6 ;  /* 0x000000ff3400720c */ /* 0x000fe40003744270 */
[----:B------:R-:W-:Y:S01]  /*dde0*/  IADD3 R27, R35, R27, RZ ;  /* 0x0000001b231b7210 */ /* 0x000fe20007ffe0ff */
[----:B------:R1:W-:Y:S01]  /*ddf0*/  @P1 STG.E desc[UR18][R30.64+0x20], R197 ;  /* 0x000020c51e001986 */ /* 0x0003e2000c101912 */
[----:B------:R-:W-:Y:S01]  /*de00*/  IADD3 R24, P1, R37, R30, RZ ;  /* 0x0000001e25187210 */ /* 0x000fe20007f3e0ff */
[----:B0-----:R-:W-:Y:S01]  /*de10*/  FMUL R39, R196, UR21 ;  /* 0x00000015c4277c20 */ /* 0x001fe20008400000 */
[----:B------:R-:W-:-:S03]  /*de20*/  ISETP.GT.AND P6, PT, R52, 0x8, P6 ;  /* 0x000000083400780c */ /* 0x000fc600037c4270 */
[----:B------:R-:W-:Y:S01]  /*de30*/  IMAD.X R25, R33, 0x1, R31, P1 ;  /* 0x0000000121197824 */ /* 0x000fe200008e061f */
[----:B------:R0:W-:Y:S01]  /*de40*/  @P4 STG.E desc[UR18][R26.64], R39 ;  /* 0x000000271a004986 */ /* 0x0001e2000c101912 */
[----:B-1----:R-:W-:Y:S01]  /*de50*/  FMUL R41, R194, UR21 ;  /* 0x00000015c2297c20 */ /* 0x002fe20008400000 */
[C---:B------:R-:W-:Y:S01]  /*de60*/  ISETP.GT.AND P1, PT, R53.reuse, 0x49, PT ;  /* 0x000000493500780c */ /* 0x040fe20003f24270 */
[----:B------:R-:W-:Y:S01]  /*de70*/  IMAD.WIDE.U32 R28, R32, 0x1c, R24 ;  /* 0x0000001c201c7825 */ /* 0x000fe200078e0018 */
[----:B------:R-:W-:Y:S01]  /*de80*/  @P2 STG.E desc[UR18][R24.64], R195 ;  /* 0x000000c318002986 */ /* 0x000fe2000c101912 */
[----:B------:R-:W-:Y:S02]  /*de90*/  ISETP.GT.AND P2, PT, R53, 0x48, PT ;  /* 0x000000483500780c */ /* 0x000fe40003f44270 */
[----:B------:R-:W-:Y:S01]  /*dea0*/  IMAD.IADD R29, R35, 0x1, R29 ;  /* 0x00000001231d7824 */ /* 0x000fe200078e021d */
[----:B------:R1:W-:Y:S01]  /*deb0*/  @P3 STG.E desc[UR18][R26.64+0x20], R41 ;  /* 0x000020291a003986 */ /* 0x0003e2000c101912 */
[----:B------:R-:W-:-:S02]  /*dec0*/  ISETP.GT.AND P4, PT, R52, RZ, P2 ;  /* 0x000000ff3400720c */ /* 0x000fc40001784270 */
[----:B------:R-:W-:Y:S01]  /*ded0*/  ISETP.GT.AND P3, PT, R52, RZ, P1 ;  /* 0x000000ff3400720c */ /* 0x000fe20000f64270 */
[----:B------:R1:W-:Y:S01]  /*dee0*/  @P6 STG.E desc[UR18][R24.64+0x20], R193 ;  /* 0x000020c118006986 */ /* 0x0003e2000c101912 */
[----:B------:R-:W-:Y:S01]  /*def0*/  IADD3 R30, P6, R37, R24, RZ ;  /* 0x00000018251e7210 */ /* 0x000fe20007fde0ff */
[----:B0-----:R-:W-:Y:S01]  /*df00*/  FMUL R39, R192, UR21 ;  /* 0x00000015c0277c20 */ /* 0x001fe20008400000 */
[C---:B------:R-:W-:Y:S02]  /*df10*/  ISETP.GT.AND P2, PT, R52.reuse, 0x8, P2 ;  /* 0x000000083400780c */ /* 0x040fe40001744270 */
[----:B------:R-:W-:Y:S01]  /*df20*/  ISETP.GT.AND P1, PT, R52, 0x8, P1 ;  /* 0x000000083400780c */ /* 0x000fe20000f24270 */
[----:B------:R-:W-:Y:S02]  /*df30*/  IMAD.X R31, R33, 0x1, R25, P6 ;  /* 0x00000001211f7824 */ /* 0x000fe400030e0619 */
[----:B-1----:R-:W-:Y:S02]  /*df40*/  FMUL R41, R190, UR21 ;  /* 0x00000015be297c20 */ /* 0x002fe40008400000 */
[----:B------:R0:W-:Y:S01]  /*df50*/  @P4 STG.E desc[UR18][R28.64], R39 ;  /* 0x000000271c004986 */ /* 0x0001e2000c101912 */
[----:B------:R-:W-:Y:S01]  /*df60*/  ISETP.GT.AND P4, PT, R53, 0x50, PT ;  /* 0x000000503500780c */ /* 0x000fe20003f84270 */
[----:B------:R-:W-:-:S02]  /*df70*/  IMAD.WIDE.U32 R24, R32, 0x1c, R30 ;  /* 0x0000001c20187825 */ /* 0x000fc400078e001e */
[----:B------:R-:W-:Y:S01]  /*df80*/  @P3 STG.E desc[UR18][R30.64], R191 ;  /* 0x000000bf1e003986 */ /* 0x000fe2000c101912 */
[----:B------:R-:W-:Y:S01]  /*df90*/  ISETP.GT.AND P3, PT, R53, 0x51, PT ;  /* 0x000000513500780c */ /* 0x000fe20003f64270 */
[----:B------:R-:W-:Y:S01]  /*dfa0*/  IMAD.MOV.U32 R38, RZ, RZ, R24 ;  /* 0x000000ffff267224 */ /* 0x000fe200078e0018 */
[C---:B------:R-:W-:Y:S01]  /*dfb0*/  ISETP.GT.AND P6, PT, R52.reuse, RZ, P4 ;  /* 0x000000ff3400720c */ /* 0x040fe200027c4270 */
[----:B------:R1:W-:Y:S01]  /*dfc0*/  @P2 STG.E desc[UR18][R28.64+0x20], R41 ;  /* 0x000020291c002986 */ /* 0x0003e2000c101912 */
[C---:B------:R-:W-:Y:S02]  /*dfd0*/  ISETP.GT.AND P2, PT, R52.reuse, RZ, P3 ;  /* 0x000000ff3400720c */ /* 0x040fe40001f44270 */
[C---:B------:R-:W-:Y:S01]  /*dfe0*/  ISETP.GT.AND P4, PT, R52.reuse, 0x8, P4 ;  /* 0x000000083400780c */ /* 0x040fe20002784270 */
[----:B------:R1:W-:Y:S01]  /*dff0*/  @P1 STG.E desc[UR18][R30.64+0x20], R189 ;  /* 0x000020bd1e001986 */ /* 0x0003e2000c101912 */
[----:B------:R-:W-:Y:S01]  /*e000*/  IADD3 R26, P1, R37, R30, RZ ;  /* 0x0000001e251a7210 */ /* 0x000fe20007f3e0ff */
[----:B0-----:R-:W-:Y:S01]  /*e010*/  IMAD.IADD R39, R35, 0x1, R25 ;  /* 0x0000000123277824 */ /* 0x001fe200078e0219 */
[----:B------:R-:W-:-:S03]  /*e020*/  ISETP.GT.AND P3, PT, R52, 0x8, P3 ;  /* 0x000000083400780c */ /* 0x000fc60001f64270 */
[----:B------:R-:W-:Y:S01]  /*e030*/  IMAD.X R27, R33, 0x1, R31, P1 ;  /* 0x00000001211b7824 */ /* 0x000fe200008e061f */
[C---:B------:R-:W-:Y:S01]  /*e040*/  ISETP.GT.AND P1, PT, R53.reuse, 0x58, PT ;  /* 0x000000583500780c */ /* 0x040fe20003f24270 */
[----:B------:R0:W-:Y:S01]  /*e050*/  @P6 STG.E desc[UR18][R38.64], R43 ;  /* 0x0000002b26006986 */ /* 0x0001e2000c101912 */
[----:B-1----:R-:W-:Y:S01]  /*e060*/  FMUL R41, R186, UR21 ;  /* 0x00000015ba297c20 */ /* 0x002fe20008400000 */
[----:B------:R-:W-:Y:S01]  /*e070*/  IMAD.WIDE.U32 R24, R32, 0x1c, R26 ;  /* 0x0000001c20187825 */ /* 0x000fe200078e001a */
[C---:B------:R-:W-:Y:S01]  /*e080*/  ISETP.GT.AND P6, PT, R52.reuse, RZ, P1 ;  /* 0x000000ff3400720c */ /* 0x040fe20000fc4270 */
[----:B------:R-:W-:Y:S01]  /*e090*/  @P2 STG.E desc[UR18][R26.64], R187 ;  /* 0x000000bb1a002986 */ /* 0x000fe2000c101912 */
[----:B------:R-:W-:Y:S01]  /*e0a0*/  ISETP.GT.AND P2, PT, R53, 0x59, PT ;  /* 0x000000593500780c */ /* 0x000fe20003f44270 */
[----:B------:R-:W-:Y:S01]  /*e0b0*/  IMAD.IADD R31, R35, 0x1, R25 ;  /* 0x00000001231f7824 */ /* 0x000fe200078e0219 */
[C---:B------:R-:W-:Y:S01]  /*e0c0*/  ISETP.GT.AND P1, PT, R52.reuse, 0x8, P1 ;  /* 0x000000083400780c */ /* 0x040fe20000f24270 */
[----:B------:R1:W-:Y:S01]  /*e0d0*/  @P4 STG.E desc[UR18][R38.64+0x20], R41 ;  /* 0x0000202926004986 */ /* 0x0003e2000c101912 */
[----:B------:R-:W-:-:S02]  /*e0e0*/  ISETP.GT.AND P4, PT, R52, RZ, P2 ;  /* 0x000000ff3400720c */ /* 0x000fc40001784270 */
[----:B------:R-:W-:Y:S01]  /*e0f0*/  MOV R30, R24 ;  /* 0x00000018001e7202 */ /* 0x000fe20000000f00 */
        /* <DEDUP_REMOVED lines=11> */
[C---:B------:R-:W-:Y:S01]  /*e1b0*/  ISETP.GT.AND P6, PT, R52.reuse, RZ, P3 ;  /* 0x000000ff3400720c */ /* 0x040fe20001fc4270 */
[----:B------:R1:W-:Y:S01]  /*e1c0*/  @P1 STG.E desc[UR18][R30.64+0x20], R41 ;  /* 0x000020291e001986 */ /* 0x0003e2000c101912 */
[C---:B------:R-:W-:Y:S01]  /*e1d0*/  ISETP.GT.AND P1, PT, R52.reuse, RZ, P4 ;  /* 0x000000ff3400720c */ /* 0x040fe20002724270 */
[----:B------:R-:W-:Y:S01]  /*e1e0*/  IMAD.IADD R39, R35, 0x1, R25 ;  /* 0x0000000123277824 */ /* 0x000fe200078e0219 */
[----:B------:R-:W-:Y:S01]  /*e1f0*/  ISETP.GT.AND P3, PT, R52, 0x8, P3 ;  /* 0x000000083400780c */ /* 0x000fe20001f64270 */
[----:B------:R1:W-:Y:S01]  /*e200*/  @P2 STG.E desc[UR18][R28.64+0x20], R181 ;  /* 0x000020b51c002986 */ /* 0x0003e2000c101912 */
[----:B------:R-:W-:Y:S01]  /*e210*/  IADD3 R26, P2, R37, R28, RZ ;  /* 0x0000001c251a7210 */ /* 0x000fe20007f5e0ff */
[----:B0-----:R-:W-:Y:S01]  /*e220*/  FMUL R43, R180, UR21 ;  /* 0x00000015b42b7c20 */ /* 0x001fe20008400000 */
[----:B------:R-:W-:Y:S01]  /*e230*/  IMAD.MOV.U32 R38, RZ, RZ, R24 ;  /* 0x000000ffff267224 */ /* 0x000fe200078e0018 */
[----:B------:R-:W-:-:S02]  /*e240*/  ISETP.GT.AND P4, PT, R52, 0x8, P4 ;  /* 0x000000083400780c */ /* 0x000fc40002784270 */
[----:B------:R-:W-:Y:S01]  /*e250*/  IMAD.X R27, R33, 0x1, R29, P2 ;  /* 0x00000001211b7824 */ /* 0x000fe200010e061d */
[C---:B------:R-:W-:Y:S01]  /*e260*/  ISETP.GT.AND P2, PT, R53.reuse, 0x69, PT ;  /* 0x000000693500780c */ /* 0x040fe20003f44270 */
[----:B------:R0:W-:Y:S01]  /*e270*/  @P6 STG.E desc[UR18][R38.64], R43 ;  /* 0x0000002b26006986 */ /* 0x0001e2000c101912 */
[----:B-1----:R-:W-:Y:S01]  /*e280*/  FMUL R41, R178, UR21 ;  /* 0x00000015b2297c20 */ /* 0x002fe20008400000 */
[----:B------:R-:W-:Y:S02]  /*e290*/  IMAD.WIDE.U32 R24, R32, 0x1c, R26 ;  /* 0x0000001c20187825 */ /* 0x000fe400078e001a */
[----:B------:R-:W-:Y:S01]  /*e2a0*/  @P1 STG.E desc[UR18][R26.64], R179 ;  /* 0x000000b31a001986 */ /* 0x000fe2000c101912 */
[----:B------:R-:W-:Y:S01]  /*e2b0*/  ISETP.GT.AND P1, PT, R53, 0x68, PT ;  /* 0x000000683500780c */ /* 0x000fe20003f24270 */
[----:B------:R-:W-:Y:S02]  /*e2c0*/  IMAD.IADD R31, R35, 0x1, R25 ;  /* 0x00000001231f7824 */ /* 0x000fe400078e0219 */
[----:B------:R1:W-:Y:S01]  /*e2d0*/  @P3 STG.E desc[UR18][R38.64+0x20], R41 ;  /* 0x0000202926003986 */ /* 0x0003e2000c101912 */
[C---:B------:R-:W-:Y:S01]  /*e2e0*/  ISETP.GT.AND P6, PT, R52.reuse, RZ, P1 ;  /* 0x000000ff3400720c */ /* 0x040fe20000fc4270 */
[----:B------:R-:W-:Y:S01]  /*e2f0*/  IMAD.MOV.U32 R30, RZ, RZ, R24 ;  /* 0x000000ffff1e7224 */ /* 0x000fe200078e0018 */
[----:B------:R-:W-:Y:S01]  /*e300*/  ISETP.GT.AND P3, PT, R52, RZ, P2 ;  /* 0x000000ff3400720c */ /* 0x000fe20001764270 */
[----:B------:R1:W-:Y:S01]  /*e310*/  @P4 STG.E desc[UR18][R26.64+0x20], R177 ;  /* 0x000020b11a004986 */ /* 0x0003e2000c101912 */
[----:B------:R-:W-:Y:S01]  /*e320*/  IADD3 R28, P4, R37, R26, RZ ;  /* 0x0000001a251c7210 */ /* 0x000fe20007f9e0ff */
[----:B0-----:R-:W-:Y:S01]  /*e330*/  FMUL R43, R176, UR21 ;  /* 0x00000015b02b7c20 */ /* 0x001fe20008400000 */
[----:B------:R-:W-:-:S02]  /*e340*/  ISETP.GT.AND P1, PT, R52, 0x8, P1 ;  /* 0x000000083400780c */ /* 0x000fc40000f24270 */
[----:B------:R-:W-:Y:S01]  /*e350*/  ISETP.GT.AND P2, PT, R52, 0x8, P2 ;  /* 0x000000083400780c */ /* 0x000fe20001744270 */
[----:B------:R-:W-:Y:S01]  /*e360*/  IMAD.X R29, R33, 0x1, R27, P4 ;  /* 0x00000001211d7824 */ /* 0x000fe200020e061b */
[C---:B------:R-:W-:Y:S01]  /*e370*/  ISETP.GT.AND P4, PT, R53.reuse, 0x70, PT ;  /* 0x000000703500780c */ /* 0x040fe20003f84270 */
[----:B-1----:R-:W-:Y:S02]  /*e380*/  FMUL R41, R174, UR21 ;  /* 0x00000015ae297c20 */ /* 0x002fe40008400000 */
[----:B------:R0:W-:Y:S01]  /*e390*/  @P6 STG.E desc[UR18][R30.64], R43 ;  /* 0x0000002b1e006986 */ /* 0x0001e2000c101912 */
[----:B------:R-:W-:Y:S01]  /*e3a0*/  ISETP.GT.AND P6, PT, R52, RZ, P4 ;  /* 0x000000ff3400720c */ /* 0x000fe200027c4270 */
[----:B------:R-:W-:Y:S01]  /*e3b0*/  IMAD.WIDE.U32 R24, R32, 0x1c, R28 ;  /* 0x0000001c20187825 */ /* 0x000fe200078e001c */
[C---:B------:R-:W-:Y:S01]  /*e3c0*/  ISETP.GT.AND P4, PT, R52.reuse, 0x8, P4 ;  /* 0x000000083400780c */ /* 0x040fe20002784270 */
[----:B------:R-:W-:Y:S01]  /*e3d0*/  @P3 STG.E desc[UR18][R28.64], R175 ;  /* 0x000000af1c003986 */ /* 0x000fe2000c101912 */
[----:B------:R-:W-:Y:S01]  /*e3e0*/  ISETP.GT.AND P3, PT, R53, 0x71, PT ;  /* 0x000000713500780c */ /* 0x000fe20003f64270 */
[----:B------:R-:W-:Y:S01]  /*e3f0*/  IMAD.MOV.U32 R38, RZ, RZ, R24 ;  /* 0x000000ffff267224 */ /* 0x000fe200078e0018 */
[----:B------:R-:W-:Y:S01]  /*e400*/  IADD3 R39, R35, R25, RZ ;  /* 0x0000001923277210 */ /* 0x000fe20007ffe0ff */
[----:B------:R1:W-:Y:S01]  /*e410*/  @P1 STG.E desc[UR18][R30.64+0x20], R41 ;  /* 0x000020291e001986 */ /* 0x0003e2000c101912 */
[----:B------:R-:W-:-:S02]  /*e420*/  ISETP.GT.AND P1, PT, R52, RZ, P3 ;  /* 0x000000ff3400720c */ /* 0x000fc40001f24270 */
[----:B------:R-:W-:Y:S01]  /*e430*/  ISETP.GT.AND P3, PT, R52, 0x8, P3 ;  /* 0x000000083400780c */ /* 0x000fe20001f64270 */
[----:B------:R1:W-:Y:S01]  /*e440*/  @P2 STG.E desc[UR18][R28.64+0x20], R173 ;  /* 0x000020ad1c002986 */ /* 0x0003e2000c101912 */
[----:B------:R-:W-:Y:S01]  /*e450*/  IADD3 R26, P2, R37, R28, RZ ;  /* 0x0000001c251a7210 */ /* 0x000fe20007f5e0ff */
[----:B0-----:R-:W-:-:S04]  /*e460*/  FMUL R43, R172, UR21 ;  /* 0x00000015ac2b7c20 */ /* 0x001fc80008400000 */
        /* <DEDUP_REMOVED lines=26> */
[----:B------:R-:W-:Y:S01]  /*e610*/  IMAD.IADD R39, R35, 0x1, R25 ;  /* 0x0000000123277824 */ /* 0x000fe200078e0219 */
[----:B------:R-:W-:Y:S01]  /*e620*/  MOV R38, R24 ;  /* 0x0000001800267202 */ /* 0x000fe20000000f00 */
        /* <DEDUP_REMOVED lines=29> */
[----:B------:R-:W-:Y:S01]  /*e800*/  ISETP.GT.AND P4, PT, R52, 0x8, P4 ;  /* 0x000000083400780c */ /* 0x000fe20002784270 */
[----:B------:R-:W-:Y:S01]  /*e810*/  @P3 STG.E desc[UR18][R28.64], R159 ;  /* 0x0000009f1c003986 */ /* 0x000fe2000c101912 */
[----:B------:R-:W-:Y:S01]  /*e820*/  ISETP.GT.AND P3, PT, R53, 0x91, PT ;  /* 0x000000913500780c */ /* 0x000fe20003f64270 */
[----:B------:R-:W-:-:S02]  /*e830*/  IMAD.IADD R39, R35, 0x1, R25 ;  /* 0x0000000123277824 */ /* 0x000fc400078e0219 */
[----:B------:R1:W-:Y:S01]  /*e840*/  @P1 STG.E desc[UR18][R30.64+0x20], R41 ;  /* 0x000020291e001986 */ /* 0x0003e2000c101912 */
[C---:B------:R-:W-:Y:S01]  /*e850*/  ISETP.GT.AND P1, PT, R52.reuse, RZ, P3 ;  /* 0x000000ff3400720c */ /* 0x040fe20001f24270 */
[----:B------:R-:W-:Y:S01]  /*e860*/  IMAD.MOV.U32 R38, RZ, RZ, R24 ;  /* 0x000000ffff267224 */ /* 0x000fe200078e0018 */
[----:B------:R-:W-:Y:S01]  /*e870*/  ISETP.GT.AND P3, PT, R52, 0x8, P3 ;  /* 0x000000083400780c */ /* 0x000fe20001f64270 */
[----:B------:R1:W-:Y:S01]  /*e880*/  @P2 STG.E desc[UR18][R28.64+0x20], R157 ;  /* 0x0000209d1c002986 */ /* 0x0003e2000c101912 */
[----:B------:R-:W-:Y:S01]  /*e890*/  IADD3 R26, P2, R37, R28, RZ ;  /* 0x0000001c251a7210 */ /* 0x000fe20007f5e0ff */
[----:B0-----:R-:W-:-:S04]  /*e8a0*/  FMUL R43, R156, UR21 ;  /* 0x000000159c2b7c20 */ /* 0x001fc80008400000 */
[----:B------:R-:W-:Y:S01]  /*e8b0*/  IMAD.X R27, R33, 0x1, R29, P2 ;  /* 0x00000001211b7824 */ /* 0x000fe200010e061d */
[----:B------:R0:W-:Y:S01]  /*e8c0*/  @P6 STG.E desc[UR18][R38.64], R43 ;  /* 0x0000002b26006986 */ /* 0x0001e2000c101912 */
[----:B-1----:R-:W-:Y:S01]  /*e8d0*/  FMUL R31, R154, UR21 ;  /* 0x000000159a1f7c20 */ /* 0x002fe20008400000 */
[----:B------:R-:W-:Y:S01]  /*e8e0*/  ISETP.GT.AND P2, PT, R53, 0x99, PT ;  /* 0x000000993500780c */ /* 0x000fe20003f44270 */
[----:B------:R-:W-:Y:S01]  /*e8f0*/  FMUL R41, R23, UR21 ;  /* 0x0000001517297c20 */ /* 0x000fe20008400000 */
[----:B------:R-:W-:Y:S01]  /*e900*/  @P1 STG.E desc[UR18][R26.64], R155 ;  /* 0x0000009b1a001986 */ /* 0x000fe2000c101912 */
[----:B------:R-:W-:Y:S01]  /*e910*/  ISETP.GT.AND P1, PT, R53, 0x98, PT ;  /* 0x000000983500780c */ /* 0x000fe20003f24270 */
[----:B------:R-:W-:Y:S02]  /*e920*/  IMAD.WIDE.U32 R24, R32, 0x1c, R26 ;  /* 0x0000001c20187825 */ /* 0x000fe400078e001a */
[----:B------:R1:W-:Y:S01]  /*e930*/  @P4 STG.E desc[UR18][R38.64+0x20], R31 ;  /* 0x0000201f26004986 */ /* 0x0003e2000c101912 */
[C---:B------:R-:W-:Y:S01]  /*e940*/  ISETP.GT.AND P6, PT, R52.reuse, RZ, P1 ;  /* 0x000000ff3400720c */ /* 0x040fe20000fc4270 */
[----:B------:R-:W-:Y:S01]  /*e950*/  IMAD.IADD R29, R35, 0x1, R25 ;  /* 0x00000001231d7824 */ /* 0x000fe200078e0219 */
[----:B------:R-:W-:Y:S01]  /*e960*/  ISETP.GT.AND P4, PT, R52, RZ, P2 ;  /* 0x000000ff3400720c */ /* 0x000fe20001784270 */
[----:B------:R1:W-:Y:S01]  /*e970*/  @P3 STG.E desc[UR18][R26.64+0x20], R41 ;  /* 0x000020291a003986 */ /* 0x0003e2000c101912 */
[----:B------:R-:W-:Y:S01]  /*e980*/  FMUL R25, R22, UR21 ;  /* 0x0000001516197c20 */ /* 0x000fe20008400000 */
[----:B------:R-:W-:Y:S01]  /*e990*/  IADD3 R22, P3, R37, R26, RZ ;  /* 0x0000001a25167210 */ /* 0x000fe20007f7e0ff */
[----:B0-----:R-:W-:Y:S01]  /*e9a0*/  FMUL R43, R21, UR21 ;  /* 0x00000015152b7c20 */ /* 0x001fe20008400000 */
[----:B------:R-:W-:-:S02]  /*e9b0*/  ISETP.GT.AND P1, PT, R52, 0x8, P1 ;  /* 0x000000083400780c */ /* 0x000fc40000f24270 */
[----:B------:R-:W-:Y:S01]  /*e9c0*/  MOV R28, R24 ;  /* 0x00000018001c7202 */ /* 0x000fe20000000f00 */
[----:B------:R-:W-:Y:S01]  /*e9d0*/  IMAD.X R23, R33, 0x1, R27, P3 ;  /* 0x0000000121177824 */ /* 0x000fe200018e061b */
[----:B------:R-:W-:Y:S01]  /*e9e0*/  ISETP.GT.AND P2, PT, R52, 0x8, P2 ;  /* 0x000000083400780c */ /* 0x000fe20001744270 */
[----:B-1----:R-:W-:Y:S01]  /*e9f0*/  FMUL R31, R20, UR21 ;  /* 0x00000015141f7c20 */ /* 0x002fe20008400000 */
[----:B------:R-:W-:Y:S01]  /*ea00*/  ISETP.GT.AND P3, PT, R53, 0xa0, PT ;  /* 0x000000a03500780c */ /* 0x000fe20003f64270 */
[----:B------:R0:W-:Y:S01]  /*ea10*/  @P6 STG.E desc[UR18][R28.64], R25 ;  /* 0x000000191c006986 */ /* 0x0001e2000c101912 */
[----:B------:R-:W-:-:S04]  /*ea20*/  IMAD.WIDE.U32 R20, R32, 0x1c, R22 ;  /* 0x0000001c20147825 */ /* 0x000fc800078e0016 */
[----:B------:R-:W-:Y:S01]  /*ea30*/  FMUL R27, R18, UR21 ;  /* 0x00000015121b7c20 */ /* 0x000fe20008400000 */
[C---:B------:R-:W-:Y:S01]  /*ea40*/  ISETP.GT.AND P6, PT, R52.reuse, RZ, P3 ;  /* 0x000000ff3400720c */ /* 0x040fe20001fc4270 */
[----:B------:R-:W-:Y:S01]  /*ea50*/  @P4 STG.E desc[UR18][R22.64], R43 ;  /* 0x0000002b16004986 */ /* 0x000fe2000c101912 */
[----:B------:R-:W-:Y:S01]  /*ea60*/  ISETP.GT.AND P4, PT, R53, 0xa1, PT ;  /* 0x000000a13500780c */ /* 0x000fe20003f84270 */
[----:B------:R-:W-:Y:S01]  /*ea70*/  IMAD.IADD R21, R35, 0x1, R21 ;  /* 0x0000000123157824 */ /* 0x000fe200078e0215 */
[C---:B------:R-:W-:Y:S01]  /*ea80*/  ISETP.GT.AND P3, PT, R52.reuse, 0x8, P3 ;  /* 0x000000083400780c */ /* 0x040fe20001f64270 */
[----:B------:R1:W-:Y:S01]  /*ea90*/  @P1 STG.E desc[UR18][R28.64+0x20], R31 ;  /* 0x0000201f1c001986 */ /* 0x0003e2000c101912 */
[C---:B------:R-:W-:Y:S01]  /*eaa0*/  ISETP.GT.AND P1, PT, R52.reuse, RZ, P4 ;  /* 0x000000ff3400720c */ /* 0x040fe20002724270 */
[----:B------:R-:W-:Y:S01]  /*eab0*/  FMUL R39, R17, UR21 ;  /* 0x0000001511277c20 */ /* 0x000fe20008400000 */
[----:B------:R-:W-:Y:S01]  /*eac0*/  ISETP.GT.AND P4, PT, R52, 0x8, P4 ;  /* 0x000000083400780c */ /* 0x000fe20002784270 */
[----:B------:R4:W-:Y:S01]  /*ead0*/  @P2 STG.E desc[UR18][R22.64+0x20], R19 ;  /* 0x0000201316002986 */ /* 0x0009e2000c101912 */
[----:B------:R-:W-:-:S03]  /*eae0*/  IADD3 R24, P2, R37, R22, RZ ;  /* 0x0000001625187210 */ /* 0x000fc60007f5e0ff */
[----:B------:R2:W-:Y:S02]  /*eaf0*/  @P6 STG.E desc[UR18][R20.64], R27 ;  /* 0x0000001b14006986 */ /* 0x0005e4000c101912 */
[----:B0-----:R-:W-:Y:S01]  /*eb00*/  IMAD.X R25, R33, 0x1, R23, P2 ;  /* 0x0000000121197824 */ /* 0x001fe200010e0617 */
[----:B------:R-:W-:Y:S01]  /*eb10*/  ISETP.GT.AND P2, PT, R53, 0xa9, PT ;  /* 0x000000a93500780c */ /* 0x000fe20003f44270 */
[----:B-1----:R-:W-:-:S03]  /*eb20*/  FMUL R29, R15, UR21 ;  /* 0x000000150f1d7c20 */ /* 0x002fc60008400000 */
[----:B------:R-:W-:Y:S01]  /*eb30*/  @P1 STG.E desc[UR18][R24.64], R39 ;  /* 0x0000002718001986 */ /* 0x000fe2000c101912 */
[----:B----4-:R-:W-:Y:S01]  /*eb40*/  FMUL R23, R16, UR21 ;  /* 0x0000001510177c20 */ /* 0x010fe20008400000 */
[----:B------:R-:W-:Y:S01]  /*eb50*/  ISETP.GT.AND P1, PT, R53, 0xa8, PT ;  /* 0x000000a83500780c */ /* 0x000fe20003f24270 */
[----:B------:R-:W-:-:S04]  /*eb60*/  IMAD.WIDE.U32 R16, R32, 0x1c, R24 ;  /* 0x0000001c20107825 */ /* 0x000fc800078e0018 */
[----:B--2---:R-:W-:Y:S01]  /*eb70*/  FMUL R27, R13, UR21 ;  /* 0x000000150d1b7c20 */ /* 0x004fe20008400000 */
[C---:B------:R-:W-:Y:S01]  /*eb80*/  ISETP.GT.AND P6, PT, R52.reuse, RZ, P1 ;  /* 0x000000ff3400720c */ /* 0x040fe20000fc4270 */
[----:B------:R0:W-:Y:S01]  /*eb90*/  @P3 STG.E desc[UR18][R20.64+0x20], R23 ;  /* 0x0000201714003986 */ /* 0x0001e2000c101912 */
[----:B------:R-:W-:Y:S01]  /*eba0*/  ISETP.GT.AND P3, PT, R52, RZ, P2 ;  /* 0x000000ff3400720c */ /* 0x000fe20001764270 */
[----:B------:R-:W-:Y:S02]  /*ebb0*/  IMAD.IADD R19, R35, 0x1, R17 ;  /* 0x0000000123137824 */ /* 0x000fe400078e0211 */
[----:B------:R-:W-:Y:S01]  /*ebc0*/  FMUL R17, R14, UR21 ;  /* 0x000000150e117c20 */ /* 0x000fe20008400000 */
[----:B------:R1:W-:Y:S01]  /*ebd0*/  @P4 STG.E desc[UR18][R24.64+0x20], R29 ;  /* 0x0000201d18004986 */ /* 0x0003e2000c101912 */
[----:B------:R-:W-:Y:S01]  /*ebe0*/  IADD3 R14, P4, R37, R24, RZ ;  /* 0x00000018250e7210 */ /* 0x000fe20007f9e0ff */
[----:B------:R-:W-:Y:S01]  /*ebf0*/  IMAD.MOV.U32 R18, RZ, RZ, R16 ;  /* 0x000000ffff127224 */ /* 0x000fe200078e0010 */
[----:B------:R-:W-:-:S02]  /*ec00*/  ISETP.GT.AND P1, PT, R52, 0x8, P1 ;  /* 0x000000083400780c */ /* 0x000fc40000f24270 */
[----:B------:R-:W-:Y:S01]  /*ec10*/  ISETP.GT.AND P2, PT, R52, 0x8, P2 ;  /* 0x000000083400780c */ /* 0x000fe20001744270 */
[----:B------:R-:W-:Y:S01]  /*ec20*/  IMAD.X R15, R33, 0x1, R25, P4 ;  /* 0x00000001210f7824 */ /* 0x000fe200020e0619 */
[C---:B------:R-:W-:Y:S01]  /*ec30*/  ISETP.GT.AND P4, PT, R53.reuse, 0xb0, PT ;  /* 0x000000b03500780c */ /* 0x040fe20003f84270 */
[----:B------:R2:W-:Y:S01]  /*ec40*/  @P6 STG.E desc[UR18][R18.64], R17 ;  /* 0x0000001112006986 */ /* 0x0005e2000c101912 */
[----:B0-----:R-:W-:Y:S01]  /*ec50*/  FMUL R21, R12, UR21 ;  /* 0x000000150c157c20 */ /* 0x001fe20008400000 */
[----:B------:R-:W-:Y:S01]  /*ec60*/  IMAD.WIDE.U32 R12, R32, 0x1c, R14 ;  /* 0x0000001c200c7825 */ /* 0x000fe200078e000e */
[C---:B------:R-:W-:Y:S01]  /*ec70*/  ISETP.GT.AND P6, PT, R52.reuse, RZ, P4 ;  /* 0x000000ff3400720c */ /* 0x040fe200027c4270 */
[----:B------:R-:W-:Y:S01]  /*ec80*/  @P3 STG.E desc[UR18][R14.64], R27 ;  /* 0x0000001b0e003986 */ /* 0x000fe2000c101912 */
[----:B------:R-:W-:Y:S01]  /*ec90*/  ISETP.GT.AND P3, PT, R53, 0xb1, PT ;  /* 0x000000b13500780c */ /* 0x000fe20003f64270 */
[----:B------:R-:W-:Y:S01]  /*eca0*/  IMAD.IADD R13, R35, 0x1, R13 ;  /* 0x00000001230d7824 */ /* 0x000fe200078e020d */
[C---:B------:R-:W-:Y:S01]  /*ecb0*/  ISETP.GT.AND P4, PT, R52.reuse, 0x8, P4 ;  /* 0x000000083400780c */ /* 0x040fe20002784270 */
[----:B------:R0:W-:Y:S01]  /*ecc0*/  @P1 STG.E desc[UR18][R18.64+0x20], R21 ;  /* 0x0000201512001986 */ /* 0x0001e2000c101912 */
[----:B------:R-:W-:Y:S01]  /*ecd0*/  ISETP.GT.AND P1, PT, R52, RZ, P3 ;  /* 0x000000ff3400720c */ /* 0x000fe20001f24270 */
[----:B------:R-:W-:Y:S01]  /*ece0*/  FMUL R23, R10, UR21 ;  /* 0x000000150a177c20 */ /* 0x000fe20008400000 */
[----:B-1----:R-:W-:Y:S01]  /*ecf0*/  FMUL R25, R9, UR21 ;  /* 0x0000001509197c20 */ /* 0x002fe20008400000 */
[----:B------:R1:W-:Y:S01]  /*ed00*/  @P2 STG.E desc[UR18][R14.64+0x20], R11 ;  /* 0x0000200b0e002986 */ /* 0x0003e2000c101912 */
[----:B------:R-:W-:-:S02]  /*ed10*/  IADD3 R16, P2, R37, R14, RZ ;  /* 0x0000000e25107210 */ /* 0x000fc40007f5e0ff */
[----:B------:R-:W-:Y:S01]  /*ed20*/  ISETP.GT.AND P3, PT, R52, 0x8, P3 ;  /* 0x000000083400780c */ /* 0x000fe20001f64270 */
[----:B------:R-:W-:Y:S01]  /*ed30*/  @P6 STG.E desc[UR18][R12.64], R23 ;  /* 0x000000170c006986 */ /* 0x000fe2000c101912 */
[----:B--2---:R-:W-:Y:S02]  /*ed40*/  IADD3.X R17, R33, R15, RZ, P2, !PT ;  /* 0x0000000f21117210 */ /* 0x004fe400017fe4ff */
[----:B------:R-:W-:Y:S01]  /*ed50*/  ISETP.GT.AND P2, PT, R53, 0xb9, PT ;  /* 0x000000b93500780c */ /* 0x000fe20003f44270 */
[----:B0-----:R-:W-:Y:S01]  /*ed60*/  FMUL R19, R7, UR21 ;  /* 0x0000001507137c20 */ /* 0x001fe20008400000 */
[----:B------:R-:W-:Y:S01]  /*ed70*/  FMUL R21, R5, UR21 ;  /* 0x0000001505157c20 */ /* 0x000fe20008400000 */
[----:B------:R-:W-:Y:S01]  /*ed80*/  @P1 STG.E desc[UR18][R16.64], R25 ;  /* 0x0000001910001986 */ /* 0x000fe2000c101912 */
[----:B------:R-:W-:Y:S01]  /*ed90*/  ISETP.GT.AND P1, PT, R53, 0xb8, PT ;  /* 0x000000b83500780c */ /* 0x000fe20003f24270 */
[----:B-1----:R-:W-:Y:S01]  /*eda0*/  FMUL R15, R8, UR21 ;  /* 0x00000015080f7c20 */ /* 0x002fe20008400000 */
[----:B------:R-:W-:-:S02]  /*edb0*/  IMAD.WIDE.U32 R8, R32, 0x1c, R16 ;  /* 0x0000001c20087825 */ /* 0x000fc400078e0010 */
[C---:B------:R-:W-:Y:S02]  /*edc0*/  ISETP.GT.AND P6, PT, R52.reuse, RZ, P1 ;  /* 0x000000ff3400720c */ /* 0x040fe40000fc4270 */
        /* <DEDUP_REMOVED lines=10> */
[----:B------:R2:W-:Y:S01]  /*ee70*/  @P6 STG.E desc[UR18][R10.64], R9 ;  /* 0x000000090a006986 */ /* 0x0005e2000c101912 */
[----:B0-----:R-:W-:Y:S01]  /*ee80*/  FMUL R15, R4, UR21 ;  /* 0x00000015040f7c20 */ /* 0x001fe20008400000 */
[C---:B------:R-:W-:Y:S01]  /*ee90*/  ISETP.GT.AND P3, PT, R53.reuse, 0xc0, PT ;  /* 0x000000c03500780c */ /* 0x040fe20003f64270 */
[----:B------:R-:W-:Y:S01]  /*eea0*/  IMAD.WIDE.U32 R4, R32, 0x1c, R6 ;  /* 0x0000001c20047825 */ /* 0x000fe200078e0006 */
[----:B------:R-:W-:Y:S01]  /*eeb0*/  @P4 STG.E desc[UR18][R6.64], R21 ;  /* 0x0000001506004986 */ /* 0x000fe2000c101912 */
[----:B------:R-:W-:Y:S02]  /*eec0*/  ISETP.GT.AND P4, PT, R53, 0xc1, PT ;  /* 0x000000c13500780c */ /* 0x000fe40003f84270 */
[----:B-1---5:R-:W-:Y:S01]  /*eed0*/  FMUL R17, R0, UR21 ;  /* 0x0000001500117c20 */ /* 0x022fe20008400000 */
[C---:B------:R-:W-:Y:S01]  /*eee0*/  ISETP.GT.AND P6, PT, R52.reuse, RZ, P3 ;  /* 0x000000ff3400720c */ /* 0x040fe20001fc4270 */
[----:B------:R-:W-:Y:S01]  /*eef0*/  IMAD.IADD R13, R35, 0x1, R5 ;  /* 0x00000001230d7824 */ /* 0x000fe200078e0205 */
[----:B------:R0:W-:Y:S01]  /*ef00*/  @P1 STG.E desc[UR18][R10.64+0x20], R15 ;  /* 0x0000200f0a001986 */ /* 0x0001e2000c101912 */
[----:B------:R-:W-:Y:S01]  /*ef10*/  ISETP.GT.AND P1, PT, R52, RZ, P4 ;  /* 0x000000ff3400720c */ /* 0x000fe20002724270 */
[----:B------:R-:W-:Y:S01]  /*ef20*/  FMUL R5, R2, UR21 ;  /* 0x0000001502057c20 */ /* 0x000fe20008400000 */
[C---:B------:R-:W-:Y:S01]  /*ef30*/  ISETP.GT.AND P3, PT, R52.reuse, 0x8, P3 ;  /* 0x000000083400780c */ /* 0x040fe20001f64270 */
[----:B------:R1:W-:Y:S01]  /*ef40*/  @P2 STG.E desc[UR18][R6.64+0x20], R3 ;  /* 0x0000200306002986 */ /* 0x0003e2000c101912 */
[----:B------:R-:W-:Y:S01]  /*ef50*/  IADD3 R8, P2, R37, R6, RZ ;  /* 0x0000000625087210 */ /* 0x000fe20007f5e0ff */
[----:B------:R-:W-:Y:S01]  /*ef60*/  IMAD.MOV.U32 R12, RZ, RZ, R4 ;  /* 0x000000ffff0c7224 */ /* 0x000fe200078e0004 */
[----:B------:R-:W-:-:S03]  /*ef70*/  ISETP.GT.AND P4, PT, R52, 0x8, P4 ;  /* 0x000000083400780c */ /* 0x000fc60002784270 */
[----:B--2---:R-:W-:Y:S01]  /*ef80*/  IMAD.X R9, R33, 0x1, R7, P2 ;  /* 0x0000000121097824 */ /* 0x004fe200010e0607 */
[----:B------:R-:W-:Y:S01]  /*ef90*/  @P6 STG.E desc[UR18][R12.64], R5 ;  /* 0x000000050c006986 */ /* 0x000fe2000c101912 */
[C---:B------:R-:W-:Y:S01]  /*efa0*/  ISETP.GT.AND P2, PT, R53.reuse, 0xc8, PT ;  /* 0x000000c83500780c */ /* 0x040fe20003f44270 */
[----:B0-----:R-:W-:Y:S02]  /*efb0*/  FMUL R15, R222, UR21 ;  /* 0x00000015de0f7c20 */ /* 0x001fe40008400000 */
[----:B------:R-:W-:Y:S01]  /*efc0*/  @P1 STG.E desc[UR18][R8.64], R17 ;  /* 0x0000001108001986 */ /* 0x000fe2000c101912 */
[----:B-1----:R-:W-:Y:S01]  /*efd0*/  FMUL R7, R152, UR21 ;  /* 0x0000001598077c20 */ /* 0x002fe20008400000 */
[----:B------:R-:W-:Y:S01]  /*efe0*/  ISETP.GT.AND P1, PT, R53, 0xc9, PT ;  /* 0x000000c93500780c */ /* 0x000fe20003f24270 */
[----:B------:R-:W-:Y:S01]  /*eff0*/  IMAD.WIDE.U32 R2, R32, 0x1c, R8 ;  /* 0x0000001c20027825 */ /* 0x000fe200078e0008 */
[C---:B------:R-:W-:Y:S02]  /*f000*/  ISETP.GT.AND P6, PT, R52.reuse, RZ, P2 ;  /* 0x000000ff3400720c */ /* 0x040fe400017c4270 */
[----:B------:R0:W-:Y:S01]  /*f010*/  @P3 STG.E desc[UR18][R12.64+0x20], R7 ;  /* 0x000020070c003986 */ /* 0x0001e2000c101912 */
[C---:B------:R-:W-:Y:S01]  /*f020*/  ISETP.GT.AND P3, PT, R52.reuse, RZ, P1 ;  /* 0x000000ff3400720c */ /* 0x040fe20000f64270 */
[----:B------:R-:W-:Y:S01]  /*f030*/  IMAD.IADD R11, R35, 0x1, R3 ;  /* 0x00000001230b7824 */ /* 0x000fe200078e0203 */
[C---:B------:R-:W-:Y:S01]  /*f040*/  ISETP.GT.AND P2, PT, R52.reuse, 0x8, P2 ;  /* 0x000000083400780c */ /* 0x040fe20001744270 */
[----:B------:R-:W-:Y:S01]  /*f050*/  @P4 STG.E desc[UR18][R8.64+0x20], R153 ;  /* 0x0000209908004986 */ /* 0x000fe2000c101912 */
[----:B------:R-:W-:-:S02]  /*f060*/  ISETP.GT.AND P1, PT, R52, 0x8, P1 ;  /* 0x000000083400780c */ /* 0x000fc40000f24270 */
[----:B------:R-:W-:Y:S02]  /*f070*/  IADD3 R4, P4, R37, R8, RZ ;  /* 0x0000000825047210 */ /* 0x000fe40007f9e0ff */
[----:B------:R-:W-:Y:S01]  /*f080*/  MOV R10, R2 ;  /* 0x00000002000a7202 */ /* 0x000fe20000000f00 */
[----:B0-----:R-:W-:Y:S02]  /*f090*/  FMUL R13, R226, UR21 ;  /* 0x00000015e20d7c20 */ /* 0x001fe40008400000 */
[----:B------:R-:W-:Y:S01]  /*f0a0*/  IMAD.X R5, R33, 0x1, R9, P4 ;  /* 0x0000000121057824 */ /* 0x000fe200020e0609 */
[----:B------:R-:W2:Y:S01]  /*f0b0*/  LDL.LU R226, [R1+0x28] ;  /* 0x0000280001e27983 */ /* 0x000ea20000300800 */
[----:B------:R-:W-:-:S03]  /*f0c0*/  FMUL R17, R224, UR21 ;  /* 0x00000015e0117c20 */ /* 0x000fc60008400000 */
[----:B------:R-:W4:Y:S04]  /*f0d0*/  LDL.LU R222, [R1+0x2c] ;  /* 0x00002c0001de7983 */ /* 0x000f280000300800 */
[----:B------:R-:W-:Y:S04]  /*f0e0*/  @P6 STG.E desc[UR18][R10.64], R229 ;  /* 0x000000e50a006986 */ /* 0x000fe8000c101912 */
[----:B------:R3:W-:Y:S04]  /*f0f0*/  @P3 STG.E desc[UR18][R4.64], R15 ;  /* 0x0000000f04003986 */ /* 0x0007e8000c101912 */
[----:B------:R-:W4:Y:S04]  /*f100*/  LDL.LU R224, [R1+0x30] ;  /* 0x0000300001e07983 */ /* 0x000f280000300800 */
[----:B------:R-:W-:Y:S04]  /*f110*/  @P2 STG.E desc[UR18][R10.64+0x20], R13 ;  /* 0x0000200d0a002986 */ /* 0x000fe8000c101912 */
[----:B------:R0:W-:Y:S01]  /*f120*/  @P1 STG.E desc[UR18][R4.64+0x20], R17 ;  /* 0x0000201104001986 */ /* 0x0001e2000c101912 */
[----:B---3--:R-:W-:-:S03]  /*f130*/  FMUL R15, R225, UR21 ;  /* 0x00000015e10f7c20 */ /* 0x008fc60008400000 */
[----:B------:R-:W3:Y:S04]  /*f140*/  LDL.LU R221, [R1+0x34] ;  /* 0x0000340001dd7983 */ /* 0x000ee80000300800 */
[----:B------:R-:W3:Y:S01]  /*f150*/  LDL.LU R225, [R1+0x38] ;  /* 0x0000380001e17983 */ /* 0x000ee20000300800 */
[----:B0-----:R-:W-:-:S03]  /*f160*/  FMUL R17, R227, UR21 ;  /* 0x00000015e3117c20 */ /* 0x001fc60008400000 */
[----:B------:R-:W3:Y:S01]  /*f170*/  LDL.LU R227, [R1+0x3c] ;  /* 0x00003c0001e37983 */ /* 0x000ee20000300800 */
[----:B--2---:R-:W-:-:S03]  /*f180*/  FMUL R19, R226, UR21 ;  /* 0x00000015e2137c20 */ /* 0x004fc60008400000 */
[----:B------:R-:W2:Y:S01]  /*f190*/  LDL.LU R226, [R1+0x40] ;  /* 0x0000400001e27983 */ /* 0x000ea20000300800 */
[C---:B------:R-:W-:Y:S02]  /*f1a0*/  ISETP.GT.AND P2, PT, R53.reuse, 0xd0, PT ;  /* 0x000000d03500780c */ /* 0x040fe40003f44270 */
[----:B------:R-:W-:Y:S02]  /*f1b0*/  ISETP.GT.AND P3, PT, R53, 0xd1, PT ;  /* 0x000000d13500780c */ /* 0x000fe40003f64270 */
[----:B------:R-:W-:Y:S01]  /*f1c0*/  ISETP.GT.AND P4, PT, R52, RZ, P2 ;  /* 0x000000ff3400720c */ /* 0x000fe20001784270 */
[----:B------:R-:W-:Y:S01]  /*f1d0*/  IMAD.WIDE.U32 R2, R32, 0x1c, R4 ;  /* 0x0000001c20027825 */ /* 0x000fe200078e0004 */
[C---:B------:R-:W-:Y:S02]  /*f1e0*/  ISETP.GT.AND P1, PT, R52.reuse, 0x8, P2 ;  /* 0x000000083400780c */ /* 0x040fe40001724270 */
[----:B------:R-:W-:Y:S01]  /*f1f0*/  ISETP.GT.AND P2, PT, R52, RZ, P3 ;  /* 0x000000ff3400720c */ /* 0x000fe20001f44270 */
[----:B------:R-:W-:Y:S01]  /*f200*/  IMAD.IADD R9, R35, 0x1, R3 ;  /* 0x0000000123097824 */ /* 0x000fe200078e0203 */
[----:B------:R-:W-:Y:S01]  /*f210*/  IADD3 R6, P6, R37, R4, RZ ;  /* 0x0000000425067210 */ /* 0x000fe20007fde0ff */
[----:B------:R-:W-:-:S02]  /*f220*/  IMAD.MOV.U32 R8, RZ, RZ, R2 ;  /* 0x000000ffff087224 */ /* 0x000fc400078e0002 */
[----:B------:R-:W-:Y:S01]  /*f230*/  FMUL R13, R223, UR21 ;  /* 0x00000015df0d7c20 */ /* 0x000fe20008400000 */
[----:B------:R-:W-:Y:S01]  /*f240*/  ISETP.GT.AND P3, PT, R52, 0x8, P3 ;  /* 0x000000083400780c */ /* 0x000fe20001f64270 */
[----:B------:R-:W2:Y:S01]  /*f250*/  LDL.LU R223, [R1+0x44] ;  /* 0x0000440001df7983 */ /* 0x000ea20000300800 */
[----:B------:R-:W-:-:S03]  /*f260*/  IMAD.X R7, R33, 0x1, R5, P6 ;  /* 0x0000000121077824 */ /* 0x000fc600030e0605 */
[----:B------:R4:W-:Y:S01]  /*f270*/  @P4 STG.E desc[UR18][R8.64], R13 ;  /* 0x0000000d08004986 */ /* 0x0009e2000c101912 */
[----:B------:R-:W-:-:S03]  /*f280*/  ISETP.GT.AND P4, PT, R53, 0xd8, PT ;  /* 0x000000d83500780c */ /* 0x000fc60003f84270 */
[----:B------:R0:W-:Y:S01]  /*f290*/  @P2 STG.E desc[UR18][R6.64], R15 ;  /* 0x0000000f06002986 */ /* 0x0001e2000c101912 */
[----:B------:R-:W-:Y:S01]  /*f2a0*/  ISETP.GT.AND P2, PT, R52, RZ, P4 ;  /* 0x000000ff3400720c */ /* 0x000fe20002744270 */
[----:B------:R-:W-:-:S04]  /*f2b0*/  IMAD.WIDE.U32 R2, R32, 0x1c, R6 ;  /* 0x0000001c20027825 */ /* 0x000fc800078e0006 */
[----:B----4-:R-:W-:Y:S02]  /*f2c0*/  FMUL R13, R222, UR21 ;  /* 0x00000015de0d7c20 */ /* 0x010fe40008400000 */
[----:B------:R-:W4:Y:S01]  /*f2d0*/  LDL.LU R222, [R1+0x48] ;  /* 0x0000480001de7983 */ /* 0x000f220000300800 */
[----:B------:R-:W-:Y:S02]  /*f2e0*/  IMAD.IADD R11, R35, 0x1, R3 ;  /* 0x00000001230b7824 */ /* 0x000fe400078e0203 */
[----:B------:R-:W-:Y:S01]  /*f2f0*/  IMAD.MOV.U32 R10, RZ, RZ, R2 ;  /* 0x000000ffff0a7224 */ /* 0x000fe200078e0002 */
[----:B------:R3:W-:Y:S01]  /*f300*/  @P1 STG.E desc[UR18][R8.64+0x20], R17 ;  /* 0x0000201108001986 */ /* 0x0007e2000c101912 */
[----:B0-----:R-:W-:-:S03]  /*f310*/  FMUL R15, R224, UR21 ;  /* 0x00000015e00f7c20 */ /* 0x001fc60008400000 */
[----:B------:R0:W-:Y:S04]  /*f320*/  @P3 STG.E desc[UR18][R6.64+0x20], R19 ;  /* 0x0000201306003986 */ /* 0x0001e8000c101912 */
[----:B------:R-:W4:Y:S01]  /*f330*/  LDL.LU R224, [R1+0x4c] ;  /* 0x00004c0001e07983 */ /* 0x000f220000300800 */
[----:B---3--:R-:W-:-:S03]  /*f340*/  FMUL R17, R225, UR21 ;  /* 0x00000015e1117c20 */ /* 0x008fc60008400000 */
[----:B------:R2:W-:Y:S01]  /*f350*/  @P2 STG.E desc[UR18][R10.64], R13 ;  /* 0x0000000d0a002986 */ /* 0x0005e2000c101912 */
[----:B0-----:R-:W-:-:S03]  /*f360*/  FMUL R19, R227, UR21 ;  /* 0x00000015e3137c20 */ /* 0x001fc60008400000 */
[----:B------:R-:W3:Y:S04]  /*f370*/  LDL.LU R225, [R1+0x50] ;  /* 0x0000500001e17983 */ /* 0x000ee80000300800 */
[----:B------:R-:W3:Y:S01]  /*f380*/  LDL.LU R227, [R1+0x54] ;  /* 0x0000540001e37983 */ /* 0x000ee20000300800 */
[----:B--2---:R-:W-:-:S03]  /*f390*/  FMUL R13, R226, UR21 ;  /* 0x00000015e20d7c20 */ /* 0x004fc60008400000 */
[----:B------:R-:W2:Y:S01]  /*f3a0*/  LDL.LU R226, [R1+0x58] ;  /* 0x0000580001e27983 */ /* 0x000ea20000300800 */
[----:B------:R-:W-:Y:S02]  /*f3b0*/  ISETP.GT.AND P6, PT, R53, 0xd9, PT ;  /* 0x000000d93500780c */ /* 0x000fe40003fc4270 */
[----:B------:R-:W-:Y:S01]  /*f3c0*/  IADD3 R4, P1, R37, R6, RZ ;  /* 0x0000000625047210 */ /* 0x000fe20007f3e0ff */
[----:B------:R-:W2:Y:S01]  /*f3d0*/  LDL.LU R220, [R1+0x5c] ;  /* 0x00005c0001dc7983 */ /* 0x000ea20000300800 */
[C---:B------:R-:W-:Y:S02]  /*f3e0*/  ISETP.GT.AND P3, PT, R52.reuse, RZ, P6 ;  /* 0x000000ff3400720c */ /* 0x040fe40003764270 */
[C---:B------:R-:W-:Y:S01]  /*f3f0*/  ISETP.GT.AND P4, PT, R52.reuse, 0x8, P4 ;  /* 0x000000083400780c */ /* 0x040fe20002784270 */
[----:B------:R-:W-:Y:S01]  /*f400*/  IMAD.X R5, R33, 0x1, R7, P1 ;  /* 0x0000000121057824 */ /* 0x000fe200008e0607 */
[----:B------:R-:W-:Y:S01]  /*f410*/  ISETP.GT.AND P6, PT, R52, 0x8, P6 ;  /* 0x000000083400780c */ /* 0x000fe200037c4270 */
[----:B------:R-:W-:Y:S01]  /*f420*/  FMUL R7, R221, UR21 ;  /* 0x00000015dd077c20 */ /* 0x000fe20008400000 */
[C---:B------:R-:W-:Y:S01]  /*f430*/  ISETP.GT.AND P1, PT, R53.reuse, 0xe0, PT ;  /* 0x000000e03500780c */ /* 0x040fe20003f24270 */
[----:B------:R-:W-:Y:S01]  /*f440*/  IMAD.WIDE.U32 R2, R32, 0x1c, R4 ;  /* 0x0000001c20027825 */ /* 0x000fe200078e0004 */
[----:B------:R-:W2:Y:S05]  /*f450*/  LDL.LU R221, [R1+0x60] ;  /* 0x0000600001dd7983 */ /* 0x000eaa0000300800 */
[----:B------:R0:W-:Y:S01]  /*f460*/  @P3 STG.E desc[UR18][R4.64], R15 ;  /* 0x0000000f04003986 */ /* 0x0001e2000c101912 */
[----:B------:R-:W-:-:S02]  /*f470*/  ISETP.GT.AND P3, PT, R53, 0xe1, PT ;  /* 0x000000e13500780c */ /* 0x000fc40003f64270 */
[C---:B------:R-:W-:Y:S01]  /*f480*/  ISETP.GT.AND P2, PT, R52.reuse, RZ, P1 ;  /* 0x000000ff3400720c */ /* 0x040fe20000f44270 */
[----:B------:R-:W-:Y:S01]  /*f490*/  @P4 STG.E desc[UR18][R10.64+0x20], R7 ;  /* 0x000020070a004986 */ /* 0x000fe2000c101912 */
[C---:B------:R-:W-:Y:S01]  /*f4a0*/  ISETP.GT.AND P4, PT, R52.reuse, RZ, P3 ;  /* 0x000000ff3400720c */ /* 0x040fe20001f84270 */
[----:B------:R-:W-:Y:S01]  /*f4b0*/  IMAD.MOV.U32 R8, RZ, RZ, R2 ;  /* 0x000000ffff087224 */ /* 0x000fe200078e0002 */
[C---:B------:R-:W-:Y:S01]  /*f4c0*/  ISETP.GT.AND P1, PT, R52.reuse, 0x8, P1 ;  /* 0x000000083400780c */ /* 0x040fe20000f24270 */
[----:B------:R4:W-:Y:S01]  /*f4d0*/  @P6 STG.E desc[UR18][R4.64+0x20], R17 ;  /* 0x0000201104006986 */ /* 0x0009e2000c101912 */
[----:B------:R-:W-:Y:S01]  /*f4e0*/  ISETP.GT.AND P3, PT, R52, 0x8, P3 ;  /* 0x000000083400780c */ /* 0x000fe20001f64270 */
[----:B0-----:R-:W-:Y:S02]  /*f4f0*/  FMUL R15, R223, UR21 ;  /* 0x00000015df0f7c20 */ /* 0x001fe40008400000 */
[----:B------:R-:W2:Y:S01]  /*f500*/  LDL.LU R223, [R1+0x64] ;  /* 0x0000640001df7983 */ /* 0x000ea20000300800 */
[----:B------:R-:W-:Y:S01]  /*f510*/  IADD3 R2, P6, R37, R4, RZ ;  /* 0x0000000425027210 */ /* 0x000fe20007fde0ff */
[----:B----4-:R-:W-:-:S02]  /*f520*/  FMUL R17, R222, UR21 ;  /* 0x00000015de117c20 */ /* 0x010fc40008400000 */
[----:B------:R-:W4:Y:S01]  /*f530*/  LDL.LU R222, [R1+0x68] ;  /* 0x0000680001de7983 */ /* 0x000f220000300800 */
[----:B------:R-:W-:Y:S01]  /*f540*/  IADD3 R9, R35, R3, RZ ;  /* 0x0000000323097210 */ /* 0x000fe20007ffe0ff */
[----:B------:R-:W-:-:S04]  /*f550*/  IMAD.X R3, R33, 0x1, R5, P6 ;  /* 0x0000000121037824 */ /* 0x000fc800030e0605 */
[----:B------:R0:W-:Y:S04]  /*f560*/  @P2 STG.E desc[UR18][R8.64], R19 ;  /* 0x0000001308002986 */ /* 0x0001e8000c101912 */
[----:B------:R3:W-:Y:S04]  /*f570*/  @P4 STG.E desc[UR18][R2.64], R13 ;  /* 0x0000000d02004986 */ /* 0x0007e8000c101912 */
[----:B------:R1:W-:Y:S01]  /*f580*/  @P1 STG.E desc[UR18][R8.64+0x20], R15 ;  /* 0x0000200f08001986 */ /* 0x0003e2000c101912 */
[----:B0-----:R-:W-:-:S03]  /*f590*/  FMUL R19, R224, UR21 ;  /* 0x00000015e0137c20 */ /* 0x001fc60008400000 */
[----:B------:R2:W-:Y:S01]  /*f5a0*/  @P3 STG.E desc[UR18][R2.64+0x20], R17 ;  /* 0x0000201102003986 */ /* 0x0005e2000c101912 */
[----:B---3--:R-:W-:-:S03]  /*f5b0*/  FMUL R13, R225, UR21 ;  /* 0x00000015e10d7c20 */ /* 0x008fc60008400000 */
[----:B------:R-:W3:Y:S01]  /*f5c0*/  LDL.LU R224, [R1+0x6c] ;  /* 0x00006c0001e07983 */ /* 0x000ee20000300800 */
[----:B-1----:R-:W-:-:S03]  /*f5d0*/  FMUL R15, R227, UR21 ;  /* 0x00000015e30f7c20 */ /* 0x002fc60008400000 */
[----:B------:R-:W3:Y:S04]  /*f5e0*/  LDL.LU R225, [R1+0x70] ;  /* 0x0000700001e17983 */ /* 0x000ee80000300800 */
[----:B------:R-:W3:Y:S01]  /*f5f0*/  LDL.LU R227, [R1+0x74] ;  /* 0x0000740001e37983 */ /* 0x000ee20000300800 */
[----:B--2---:R-:W-:-:S03]  /*f600*/  FMUL R17, R226, UR21 ;  /* 0x00000015e2117c20 */ /* 0x004fc60008400000 */
[----:B------:R-:W2:Y:S01]  /*f610*/  LDL.LU R226, [R1+0x88] ;  /* 0x0000880001e27983 */ /* 0x000ea20000300800 */
[C---:B------:R-:W-:Y:S02]  /*f620*/  ISETP.GT.AND P2, PT, R53.reuse, 0xe8, PT ;  /* 0x000000e83500780c */ /* 0x040fe40003f44270 */
[----:B------:R-:W-:Y:S02]  /*f630*/  ISETP.GT.AND P4, PT, R53, 0xe9, PT ;  /* 0x000000e93500780c */ /* 0x000fe40003f84270 */
[C---:B------:R-:W-:Y:S02]  /*f640*/  ISETP.GT.AND P6, PT, R52.reuse, RZ, P2 ;  /* 0x000000ff3400720c */ /* 0x040fe400017c4270 */
[----:B------:R-:W-:Y:S01]  /*f650*/  ISETP.GT.AND P1, PT, R52, RZ, P4 ;  /* 0x000000ff3400720c */ /* 0x000fe20002724270 */
[----:B------:R-:W-:Y:S01]  /*f660*/  IMAD.WIDE.U32 R4, R32, 0x1c, R2 ;  /* 0x0000001c20047825 */ /* 0x000fe200078e0002 */
[----:B------:R-:W-:Y:S02]  /*f670*/  IADD3 R6, P3, R37, R2, RZ ;  /* 0x0000000225067210 */ /* 0x000fe40007f7e0ff */
[----:B------:R-:W-:Y:S01]  /*f680*/  ISETP.GT.AND P2, PT, R52, 0x8, P2 ;  /* 0x000000083400780c */ /* 0x000fe20001744270 */
[----:B------:R-:W-:-:S02]  /*f690*/  IMAD.IADD R11, R35, 0x1, R5 ;  /* 0x00000001230b7824 */ /* 0x000fc400078e0205 */
[----:B------:R-:W-:Y:S01]  /*f6a0*/  IMAD.MOV.U32 R10, RZ, RZ, R4 ;  /* 0x000000ffff0a7224 */ /* 0x000fe200078e0004 */
[----:B------:R-:W-:Y:S01]  /*f6b0*/  ISETP.GT.AND P4, PT, R52, 0x8, P4 ;  /* 0x000000083400780c */ /* 0x000fe20002784270 */
[----:B------:R-:W-:-:S03]  /*f6c0*/  IMAD.X R7, R33, 0x1, R3, P3 ;  /* 0x0000000121077824 */ /* 0x000fc600018e0603 */
[----:B------:R0:W-:Y:S01]  /*f6d0*/  @P6 STG.E desc[UR18][R10.64], R19 ;  /* 0x000000130a006986 */ /* 0x0001e2000c101912 */
[----:B------:R-:W-:-:S03]  /*f6e0*/  ISETP.GT.AND P6, PT, R53, 0xf0, PT ;  /* 0x000000f03500780c */ /* 0x000fc60003fc4270 */
[----:B------:R-:W-:Y:S01]  /*f6f0*/  @P1 STG.E desc[UR18][R6.64], R13 ;  /* 0x0000000d06001986 */ /* 0x000fe2000c101912 */
[----:B------:R-:W-:Y:S02]  /*f700*/  ISETP.GT.AND P1, PT, R53, 0xf1, PT ;  /* 0x000000f13500780c */ /* 0x000fe40003f24270 */
[C---:B------:R-:W-:Y:S01]  /*f710*/  ISETP.GT.AND P3, PT, R52.reuse, RZ, P6 ;  /* 0x000000ff3400720c */ /* 0x040fe20003764270 */
[----:B------:R1:W-:Y:S01]  /*f720*/  @P2 STG.E desc[UR18][R10.64+0x20], R15 ;  /* 0x0000200f0a002986 */ /* 0x0003e2000c101912 */
[----:B------:R-:W-:Y:S01]  /*f730*/  ISETP.GT.AND P2, PT, R52, RZ, P1 ;  /* 0x000000ff3400720c */ /* 0x000fe20000f44270 */
[----:B------:R-:W-:Y:S01]  /*f740*/  IMAD.WIDE.U32 R2, R32, 0x1c, R6 ;  /* 0x0000001c20027825 */ /* 0x000fe200078e0006 */
[----:B------:R-:W-:Y:S01]  /*f750*/  ISETP.GT.AND P6, PT, R52, 0x8, P6 ;  /* 0x000000083400780c */ /* 0x000fe200037c4270 */
[----:B------:R4:W-:Y:S01]  /*f760*/  @P4 STG.E desc[UR18][R6.64+0x20], R17 ;  /* 0x0000201106004986 */ /* 0x0009e2000c101912 */
[----:B------:R-:W-:Y:S01]  /*f770*/  IADD3 R4, P4, R37, R6, RZ ;  /* 0x0000000625047210 */ /* 0x000fe20007f9e0ff */
[----:B0-----:R-:W-:Y:S01]  /*f780*/  FMUL R19, R220, UR21 ;  /* 0x00000015dc137c20 */ /* 0x001fe20008400000 */
[----:B------:R-:W-:Y:S01]  /*f790*/  ISETP.GT.AND P1, PT, R52, 0x8, P1 ;  /* 0x000000083400780c */ /* 0x000fe20000f24270 */
[----:B------:R-:W-:-:S02]  /*f7a0*/  IMAD.IADD R9, R35, 0x1, R3 ;  /* 0x0000000123097824 */ /* 0x000fc400078e0203 */
[----:B------:R-:W-:Y:S01]  /*f7b0*/  IMAD.MOV.U32 R8, RZ, RZ, R2 ;  /* 0x000000ffff087224 */ /* 0x000fe200078e0002 */
[----:B------:R-:W-:Y:S01]  /*f7c0*/  IADD3.X R5, R33, R7, RZ, P4, !PT ;  /* 0x0000000721057210 */ /* 0x000fe200027fe4ff */
[----:B-1----:R-:W-:Y:S01]  /*f7d0*/  FMUL R11, R221, UR21 ;  /* 0x00000015dd0b7c20 */ /* 0x002fe20008400000 */
[----:B------:R-:W-:Y:S01]  /*f7e0*/  FMUL R13, R223, UR21 ;  /* 0x00000015df0d7c20 */ /* 0x000fe20008400000 */
[C---:B------:R-:W-:Y:S01]  /*f7f0*/  ISETP.GT.AND P4, PT, R53.reuse, 0xf8, PT ;  /* 0x000000f83500780c */ /* 0x040fe20003f84270 */
[----:B------:R-:W-:Y:S01]  /*f800*/  @P3 STG.E desc[UR18][R8.64], R19 ;  /* 0x0000001308003986 */ /* 0x000fe2000c101912 */
[----:B------:R-:W-:Y:S01]  /*f810*/  ISETP.GT.AND P3, PT, R53, 0xf9, PT ;  /* 0x000000f93500780c */ /* 0x000fe20003f64270 */
[----:B----4-:R-:W-:Y:S02]  /*f820*/  FMUL R15, R222, UR21 ;  /* 0x00000015de0f7c20 */ /* 0x010fe40008400000 */
[----:B------:R-:W-:Y:S01]  /*f830*/  @P2 STG.E desc[UR18][R4.64], R11 ;  /* 0x0000000b04002986 */ /* 0x000fe2000c101912 */
[----:B------:R-:W-:-:S03]  /*f840*/  ISETP.GT.AND P2, PT, R52, RZ, P3 ;  /* 0x000000ff3400720c */ /* 0x000fc60001f44270 */
[----:B------:R3:W-:Y:S01]  /*f850*/  @P6 STG.E desc[UR18][R8.64+0x20], R13 ;  /* 0x0000200d08006986 */ /* 0x0007e2000c101912 */
[C---:B------:R-:W-:Y:S02]  /*f860*/  ISETP.GT.AND P6, PT, R52.reuse, RZ, P4 ;  /* 0x000000ff3400720c */ /* 0x040fe400027c4270 */
[C---:B------:R-:W-:Y:S01]  /*f870*/  ISETP.GT.AND P4, PT, R52.reuse, 0x8, P4 ;  /* 0x000000083400780c */ /* 0x040fe20002784270 */
[----:B------:R0:W-:Y:S01]  /*f880*/  @P1 STG.E desc[UR18][R4.64+0x20], R15 ;  /* 0x0000200f04001986 */ /* 0x0001e2000c101912 */
[----:B------:R-:W-:Y:S01]  /*f890*/  ISETP.GT.AND P3, PT, R52, 0x8, P3 ;  /* 0x000000083400780c */ /* 0x000fe20001f64270 */
[----:B------:R-:W-:Y:S01]  /*f8a0*/  IMAD.WIDE.U32 R2, R32, 0x1c, R4 ;  /* 0x0000001c20027825 */ /* 0x000fe200078e0004 */
[----:B------:R-:W-:-:S03]  /*f8b0*/  IADD3 R6, P1, R37, R4, RZ ;  /* 0x0000000425067210 */ /* 0x000fc60007f3e0ff */
[----:B------:R-:W-:Y:S02]  /*f8c0*/  IMAD.IADD R3, R35, 0x1, R3 ;  /* 0x0000000123037824 */ /* 0x000fe400078e0203 */
[----:B---3--:R-:W-:Y:S01]  /*f8d0*/  FMUL R9, R224, UR21 ;  /* 0x00000015e0097c20 */ /* 0x008fe20008400000 */
[----:B------:R-:W-:Y:S02]  /*f8e0*/  IMAD.X R7, R33, 0x1, R5, P1 ;  /* 0x0000000121077824 */ /* 0x000fe400008e0605 */
[----:B------:R-:W-:Y:S01]  /*f8f0*/  FMUL R11, R225, UR21 ;  /* 0x00000015e10b7c20 */ /* 0x000fe20008400000 */
[----:B------:R-:W-:Y:S01]  /*f900*/  FMUL R13, R227, UR21 ;  /* 0x00000015e30d7c20 */ /* 0x000fe20008400000 */
[----:B------:R0:W-:Y:S04]  /*f910*/  @P6 STG.E desc[UR18][R2.64], R9 ;  /* 0x0000000902006986 */ /* 0x0001e8000c101912 */
[----:B------:R0:W-:Y:S04]  /*f920*/  @P2 STG.E desc[UR18][R6.64], R11 ;  /* 0x0000000b06002986 */ /* 0x0001e8000c101912 */
[----:B------:R0:W-:Y:S01]  /*f930*/  @P4 STG.E desc[UR18][R2.64+0x20], R13 ;  /* 0x0000200d02004986 */ /* 0x0001e2000c101912 */
[----:B--2---:R-:W-:-:S05]  /*f940*/  FMUL R17, R226, UR21 ;  /* 0x00000015e2117c20 */ /* 0x004fca0008400000 */
[----:B------:R0:W-:Y:S02]  /*f950*/  @P3 STG.E desc[UR18][R6.64+0x20], R17 ;  /* 0x0000201106003986 */ /* 0x0001e4000c101912 */
.L_x_219:
[----:B------:R-:W-:Y:S05]  /*f960*/  BSYNC B0 ;  /* 0x0000000000007941 */ /* 0x000fea0003800000 */
.L_x_27:
[----:B0--3-5:R-:W3:Y:S04]  /*f970*/  LDL.LU R3, [R1+0x7c] ;  /* 0x00007c0001037983 */ /* 0x029ee80000300800 */
[----:B------:R-:W3:Y:S01]  /*f980*/  LDL.LU R2, [R1+0x80] ;  /* 0x0000800001027983 */ /* 0x000ee20000300800 */
[----:B------:R-:W-:Y:S01]  /*f990*/  ULDC UR6, c[0x0][0xc] ;  /* 0x0000030000067ab9 */ /* 0x000fe20000000800 */
[----:B------:R-:W-:Y:S01]  /*f9a0*/  ULDC UR7, c[0x0][0x10] ;  /* 0x0000040000077ab9 */ /* 0x000fe20000000800 */
[----:B--2---:R-:W3:Y:S01]  /*f9b0*/  LDC R5, c[0x0][0x14] ;  /* 0x00000500ff057b82 */ /* 0x004ee20000000800 */
[----:B------:R-:W-:Y:S01]  /*f9c0*/  UIMAD.WIDE.U32 UR6, UR6, UR7, URZ ;  /* 0x00000007060672a5 */ /* 0x000fe2000f8e003f */
[----:B------:R-:W-:Y:S01]  /*f9d0*/  PRMT R0, RZ, 0x7610, R0 ;  /* 0x00007610ff007816 */ /* 0x000fe20000000000 */
[----:B------:R-:W-:-:S04]  /*f9e0*/  UMOV UR23, 0xffffffff ;  /* 0xffffffff00177882 */ /* 0x000fc80000000000 */
[----:B---3--:R-:W-:-:S04]  /*f9f0*/  IMAD.WIDE.U32 R2, R5, UR6, R2 ;  /* 0x0000000605027c25 */ /* 0x008fc8000f8e0002 */
[----:B------:R-:W-:Y:S01]  /*fa00*/  IMAD R5, R5, UR7, RZ ;  /* 0x0000000705057c24 */ /* 0x000fe2000f8e02ff */
[----:B------:R-:W-:Y:S01]  /*fa10*/  ULDC.64 UR6, c[0x0][0x750] ;  /* 0x0001d40000067ab9 */ /* 0x000fe20000000a00 */
[----:B------:R-:W-:Y:S01]  /*fa20*/  IMAD.MOV.U32 R18, RZ, RZ, R2 ;  /* 0x000000ffff127224 */ /* 0x000fe200078e0002 */
[----:B------:R-:W-:Y:S01]  /*fa30*/  ISETP.GE.U32.AND P1, PT, R2, UR6, PT ;  /* 0x0000000602007c0c */ /* 0x000fe2000bf26070 */
[----:B------:R-:W-:Y:S02]  /*fa40*/  IMAD.IADD R19, R3, 0x1, R5 ;  /* 0x0000000103137824 */ /* 0x000fe400078e0205 */
[----:B------:R-:W-:-:S03]  /*fa50*/  IMAD.MOV.U32 R2, RZ, RZ, -0x1 ;  /* 0xffffffffff027424 */ /* 0x000fc600078e00ff */
[----:B------:R0:W-:Y:S01]  /*fa60*/  STL [R1+0x7c], R19 ;  /* 0x00007c1301007387 */ /* 0x0001e20000100800 */
[----:B------:R-:W-:-:S03]  /*fa70*/  ISETP.GE.U32.AND.EX P1, PT, R19, UR7, PT, P1 ;  /* 0x0000000713007c0c */ /* 0x000fc6000bf26110 */
[----:B------:R0:W-:Y:S04]  /*fa80*/  STL [R1+0x80], R18 ;  /* 0x0000801201007387 */ /* 0x0001e80000100800 */
[----:B------:R0:W-:Y:S06]  /*fa90*/  STL [R1+0x84], R2 ;  /* 0x0000840201007387 */ /* 0x0001ec0000100800 */
[----:B------:R-:W-:Y:S05]  /*faa0*/  @P1 BRA `(.L_x_220) ;  /* 0x0000000400701947 */ /* 0x000fea0003800000 */
[----:B------:R-:W2:Y:S01]  /*fab0*/  S2R R14, SR_CTAID.X ;  /* 0x00000000000e7919 */ /* 0x000ea20000002500 */
[----:B-1----:R-:W1:Y:S01]  /*fac0*/  LDC.64 R8, c[0x0][0x728] ;  /* 0x0001ca00ff087b82 */ /* 0x002e620000000a00 */
[----:B------:R-:W-:Y:S01]  /*fad0*/  ULDC UR6, c[0x0][0x150] ;  /* 0x0000540000067ab9 */ /* 0x000fe20000000800 */
[----:B------:R-:W-:Y:S01]  /*fae0*/  IMAD.MOV.U32 R6, RZ, RZ, R18 ;  /* 0x000000ffff067224 */ /* 0x000fe200078e0012 */
[----:B------:R-:W3:Y:S01]  /*faf0*/  S2R R16, SR_CTAID.Y ;  /* 0x0000000000107919 */ /* 0x000ee20000002600 */
[----:B------:R-:W-:-:S04]  /*fb00*/  IMAD.MOV.U32 R7, RZ, RZ, R19 ;  /* 0x000000ffff077224 */ /* 0x000fc800078e0013 */
[----:B------:R-:W4:Y:S08]  /*fb10*/  LDC R17, c[0x0][0x144] ;  /* 0x00005100ff117b82 */ /* 0x000f300000000800 */
[----:B------:R-:W0:Y:S08]  /*fb20*/  LDC R10, c[0x0][0x730] ;  /* 0x0001cc00ff0a7b82 */ /* 0x000e300000000800 */
[----:B------:R-:W0:Y:S01]  /*fb30*/  LDC.64 R12, c[0x0][0x720] ;  /* 0x0001c800ff0c7b82 */ /* 0x000e220000000a00 */
[----:B-1----:R-:W-:-:S04]  /*fb40*/  ISETP.NE.U32.AND P1, PT, R8, RZ, PT ;  /* 0x000000ff0800720c */ /* 0x002fc80003f25070 */
[----:B------:R-:W-:Y:S02]  /*fb50*/  ISETP.NE.AND.EX P1, PT, R9, RZ, PT, P1 ;  /* 0x000000ff0900720c */ /* 0x000fe40003f25310 */
[----:B--2---:R-:W-:-:S05]  /*fb60*/  I2FP.F32.U32 R0, R14 ;  /* 0x0000000e00007245 */ /* 0x004fca0000201000 */
[----:B------:R-:W-:-:S04]  /*fb70*/  FMUL R0, R0, UR6 ;  /* 0x0000000600007c20 */ /* 0x000fc80008400000 */
[----:B------:R1:W2:Y:S02]  /*fb80*/  F2I.U32.TRUNC.NTZ R15, R0 ;  /* 0x00000000000f7305 */ /* 0x0002a4000020f000 */
[----:B---34-:R-:W-:Y:S05]  /*fb90*/  @!P1 BRA `(.L_x_221) ;  /* 0x0000000000289947 */ /* 0x018fea0003800000 */
[----:B-1----:R-:W1:Y:S02]  /*fba0*/  LDC R0, c[0x0][0x734] ;  /* 0x0001cd00ff007b82 */ /* 0x002e640000000800 */
[----:B-1----:R-:W-:-:S04]  /*fbb0*/  IADD3 R7, P1, R18, R0, RZ ;  /* 0x0000000012077210 */ /* 0x002fc80007f3e0ff */
[----:B------:R-:W-:-:S05]  /*fbc0*/  IADD3.X R11, RZ, R19, RZ, P1, !PT ;  /* 0x00000013ff0b7210 */ /* 0x000fca0000ffe4ff */
[----:B0-----:R-:W-:-:S04]  /*fbd0*/  IMAD.WIDE.U32 R2, R11, R8, RZ ;  /* 0x000000080b027225 */ /* 0x001fc800078e00ff */
[----:B------:R-:W-:-:S04]  /*fbe0*/  IMAD.WIDE.U32 R4, P1, R7, R9, R2 ;  /* 0x0000000907047225 */ /* 0x000fc80007820002 */
[----:B------:R-:W-:-:S04]  /*fbf0*/  IMAD.WIDE.U32 R2, R7, R8, RZ ;  /* 0x0000000807027225 */ /* 0x000fc800078e00ff */
[----:B------:R-:W-:Y:S01]  /*fc00*/  IMAD.X R7, RZ, RZ, RZ, P1 ;  /* 0x000000ffff077224 */ /* 0x000fe200008e06ff */
[----:B------:R-:W-:Y:S01]  /*fc10*/  IADD3 RZ, P1, R3, R4, RZ ;  /* 0x0000000403ff7210 */ /* 0x000fe20007f3e0ff */
[----:B------:R-:W-:-:S04]  /*fc20*/  IMAD.MOV.U32 R6, RZ, RZ, R5 ;  /* 0x000000ffff067224 */ /* 0x000fc800078e0005 */
[----:B------:R-:W-:-:S08]  /*fc30*/  IMAD.WIDE.U32.X R6, R11, R9, R6, P1 ;  /* 0x000000090b067225 */ /* 0x000fd000008e0406 */
.L_x_221:
[-CC-:B0-----:R-:W-:Y:S01]  /*fc40*/  SHF.R.U64 R21, R6, R10.reuse, R7.reuse ;  /* 0x0000000a06157219 */ /* 0x181fe20000001207 */
[----:B------:R-:W0:Y:S01]  /*fc50*/  LDC.64 R22, c[0x0][0x740] ;  /* 0x0001d000ff167b82 */ /* 0x000e220000000a00 */
[----:B-1----:R-:W-:Y:S01]  /*fc60*/  SHF.R.U32.HI R0, RZ, R10, R7 ;  /* 0x0000000aff007219 */ /* 0x002fe20000011607 */
[----:B------:R-:W-:Y:S01]  /*fc70*/  IMAD.MOV.U32 R2, RZ, RZ, R18 ;  /* 0x000000ffff027224 */ /* 0x000fe200078e0012 */
[----:B------:R-:W-:Y:S01]  /*fc80*/  IADD3 R5, P1, RZ, -R21, RZ ;  /* 0x80000015ff057210 */ /* 0x000fe20007f3e0ff */
[----:B--2---:R-:W-:Y:S01]  /*fc90*/  IMAD.MOV R15, RZ, RZ, -R15 ;  /* 0x000000ffff0f7224 */ /* 0x004fe200078e0a0f */
[----:B------:R-:W-:Y:S01]  /*fca0*/  ULDC UR6, c[0x0][0x154] ;  /* 0x0000550000067ab9 */ /* 0x000fe20000000800 */
[----:B------:R-:W-:Y:S02]  /*fcb0*/  IMAD.MOV.U32 R7, RZ, RZ, 0x1 ;  /* 0x00000001ff077424 */ /* 0x000fe400078e00ff */
[----:B------:R-:W1:Y:S01]  /*fcc0*/  LDC R4, c[0x0][0x718] ;  /* 0x0001c600ff047b82 */ /* 0x000e620000000800 */
[----:B------:R-:W-:-:S02]  /*fcd0*/  IMAD.X R3, RZ, RZ, ~R0, P1 ;  /* 0x000000ffff037224 */ /* 0x000fc400008e0e00 */
[----:B------:R-:W-:Y:S02]  /*fce0*/  IMAD R18, R17, R15, R14 ;  /* 0x0000000f11127224 */ /* 0x000fe400078e020e */
[-C--:B------:R-:W-:Y:S02]  /*fcf0*/  IMAD R0, R3, R12.reuse, RZ ;  /* 0x0000000c03007224 */ /* 0x080fe400078e02ff */
[----:B------:R-:W-:Y:S01]  /*fd00*/  IMAD.MOV.U32 R3, RZ, RZ, R19 ;  /* 0x000000ffff037224 */ /* 0x000fe200078e0013 */
[----:B------:R-:W2:Y:S01]  /*fd10*/  LDC R6, c[0x0][0x708] ;  /* 0x0001c200ff067b82 */ /* 0x000ea20000000800 */
[----:B------:R-:W-:-:S04]  /*fd20*/  IMAD.WIDE.U32 R2, R5, R12, R2 ;  /* 0x0000000c05027225 */ /* 0x000fc800078e0002 */
[----:B------:R-:W-:-:S03]  /*fd30*/  IMAD R5, R5, R13, R0 ;  /* 0x0000000d05057224 */ /* 0x000fc600078e0200 */
[----:B------:R-:W3:Y:S01]  /*fd40*/  LDC R20, c[0x0][0x758] ;  /* 0x0001d600ff147b82 */ /* 0x000ee20000000800 */
[----:B------:R-:W-:Y:S01]  /*fd50*/  I2FP.F32.U32 R0, R16 ;  /* 0x0000001000007245 */ /* 0x000fe20000201000 */
[----:B------:R-:W-:Y:S01]  /*fd60*/  IMAD.IADD R3, R3, 0x1, R5 ;  /* 0x0000000103037824 */ /* 0x000fe200078e0205 */
[----:B0-----:R-:W-:-:S03]  /*fd70*/  ISETP.NE.U32.AND P1, PT, R22, RZ, PT ;  /* 0x000000ff1600720c */ /* 0x001fc60003f25070 */
[----:B------:R-:W-:Y:S01]  /*fd80*/  FMUL R0, R0, UR6 ;  /* 0x0000000600007c20 */ /* 0x000fe20008400000 */
[----:B------:R-:W-:Y:S01]  /*fd90*/  MOV R5, 0xffffffff ;  /* 0xffffffff00057802 */ /* 0x000fe20000000f00 */
[----:B------:R-:W0:Y:S01]  /*fda0*/  LDC R13, c[0x0][0x148] ;  /* 0x00005200ff0d7b82 */ /* 0x000e220000000800 */
[-CC-:B-1----:R-:W-:Y:S01]  /*fdb0*/  SHF.R.U64 R10, R2, R4.reuse, R3.reuse ;  /* 0x00000004020a7219 */ /* 0x182fe20000001203 */
[----:B------:R1:W4:Y:S01]  /*fdc0*/  F2I.U32.TRUNC.NTZ R12, R0 ;  /* 0x00000000000c7305 */ /* 0x000322000020f000 */
[----:B------:R-:W-:Y:S02]  /*fdd0*/  ISETP.NE.AND.EX P1, PT, R23, RZ, PT, P1 ;  /* 0x000000ff1700720c */ /* 0x000fe40003f25310 */
[----:B------:R-:W-:-:S03]  /*fde0*/  SHF.R.U32.HI R3, RZ, R4, R3 ;  /* 0x00000004ff037219 */ /* 0x000fc60000011603 */
[----:B------:R-:W0:Y:S01]  /*fdf0*/  LDC R14, c[0x0][0x700] ;  /* 0x0001c000ff0e7b82 */ /* 0x000e220000000800 */
[-CC-:B--2---:R-:W-:Y:S02]  /*fe00*/  SHF.R.U64 R8, R10, R6.reuse, R3.reuse ;  /* 0x000000060a087219 */ /* 0x184fe40000001203 */
[----:B------:R-:W-:-:S05]  /*fe10*/  SHF.R.U32.HI R3, RZ, R6, R3 ;  /* 0x00000006ff037219 */ /* 0x000fca0000011603 */
[----:B------:R-:W2:Y:S01]  /*fe20*/  LDC R15, c[0x0][0x748] ;  /* 0x0001d200ff0f7b82 */ /* 0x000ea20000000800 */
[-CC-:B---3--:R-:W-:Y:S02]  /*fe30*/  SHF.R.U64 R11, R8, R20.reuse, R3.reuse ;  /* 0x00000014080b7219 */ /* 0x188fe40000001203 */
[-C--:B------:R-:W-:Y:S02]  /*fe40*/  SHF.L.U32 R5, R5, R20.reuse, RZ ;  /* 0x0000001405057219 */ /* 0x080fe400000006ff */
[-C--:B------:R-:W-:Y:S01]  /*fe50*/  SHF.R.U32.HI R3, RZ, R20.reuse, R3 ;  /* 0x00000014ff037219 */ /* 0x080fe20000011603 */
[----:B------:R-:W-:Y:S01]  /*fe60*/  IMAD.MOV.U32 R2, RZ, RZ, R11 ;  /* 0x000000ffff027224 */ /* 0x000fe200078e000b */
[----:B------:R-:W-:Y:S01]  /*fe70*/  SHF.L.U32 R20, R7, R20, RZ ;  /* 0x0000001407147219 */ /* 0x000fe200000006ff */
[----:B------:R-:W3:Y:S01]  /*fe80*/  LDC R17, c[0x0][0x738] ;  /* 0x0001ce00ff117b82 */ /* 0x000ee20000000800 */
[----:B------:R-:W-:-:S07]  /*fe90*/  LOP3.LUT R59, RZ, R5, RZ, 0x33, !PT ;  /* 0x00000005ff3b7212 */ /* 0x000fce00078e33ff */
[----:B------:R-:W0:Y:S01]  /*fea0*/  LDC R19, c[0x0][0x710] ;  /* 0x0001c400ff137b82 */ /* 0x000e220000000800 */
[----:B-1--4-:R-:W-:Y:S05]  /*feb0*/  @!P1 BRA `(.L_x_222) ;  /* 0x0000000000289947 */ /* 0x012fea0003800000 */
[----:B------:R-:W1:Y:S02]  /*fec0*/  LDC R0, c[0x0][0x74c] ;  /* 0x0001d300ff007b82 */ /* 0x000e640000000800 */
[----:B-1----:R-:W-:-:S05]  /*fed0*/  IADD3 R7, P1, R11, R0, RZ ;  /* 0x000000000b077210 */ /* 0x002fca0007f3e0ff */
        /* <DEDUP_REMOVED lines=8> */
.L_x_222:
[----:B--2---:R-:W-:Y:S01]  /*ff60*/  SHF.R.U64 R0, R2, R15, R3 ;  /* 0x0000000f02007219 */ /* 0x004fe20000001203 */
[----:B0-----:R-:W-:Y:S01]  /*ff70*/  VIADD R3, R14, 0xffffffff ;  /* 0xffffffff0e037836 */ /* 0x001fe20000000000 */
[----:B------:R-:W-:Y:S01]  /*ff80*/  LOP3.LUT R59, R8, R59, RZ, 0xc0, !PT ;  /* 0x0000003b083b7212 */ /* 0x000fe200078ec0ff */
[----:B------:R-:W-:Y:S01]  /*ff90*/  IMAD.MOV R12, RZ, RZ, -R12 ;  /* 0x000000ffff0c7224 */ /* 0x000fe200078e0a0c */
[----:B------:R-:W-:Y:S02]  /*ffa0*/  IADD3 R2, -R0, RZ, RZ ;  /* 0x000000ff00027210 */ /* 0x000fe40007ffe1ff */
[----:B------:R-:W-:Y:S01]  /*ffb0*/  LOP3.LUT R3, R10, R3, RZ, 0xc0, !PT ;  /* 0x000000030a037212 */ /* 0x000fe200078ec0ff */
[----:B------:R-:W-:Y:S01]  /*ffc0*/  IMAD R59, R20, R0, R59 ;  /* 0x00000000143b7224 */ /* 0x000fe200078e023b */
[----:B------:R-:W-:Y:S01]  /*ffd0*/  R2UR UR23, R21 ;  /* 0x00000000151772ca */ /* 0x000fe200000e0000 */
[----:B------:R-:W-:Y:S02]  /*ffe0*/  @P5 IMAD R18, R13, R12, R16 ;  /* 0x0000000c0d125224 */ /* 0x000fe400078e0210 */
[----:B---3--:R-:W-:-:S02]  /*fff0*/  IMAD R0, R2, R17, R11 ;  /* 0x0000001102007224 */ /* 0x008fc400078e020b */
[----:B------:R-:W-:Y:S02]  /*10000*/  IMAD R59, R59, R19, R18 ;  /* 0x000000133b3b7224 */ /* 0x000fe400078e0212 */
[----:B------:R-:W-:Y:S02]  /*10010*/  IMAD R0, R0, R14, R3 ;  /* 0x0000000e00007224 */ /* 0x000fe400078e0203 */
[----:B------:R-:W-:-:S03]  /*10020*/  IMAD.MOV.U32 R2, RZ, RZ, 0x1 ;  /* 0x00000001ff027424 */ /* 0x000fc600078e00ff */
[----:B------:R-:W-:Y:S02]  /*10030*/  SEL R3, R0, R59, !P5 ;  /* 0x0000003b00037207 */ /* 0x000fe40006800000 */
[----:B------:R-:W-:Y:S02]  /*10040*/  SEL R59, R59, R0, !P5 ;  /* 0x000000003b3b7207 */ /* 0x000fe40006800000 */
[----:B------:R-:W-:Y:S01]  /*10050*/  PRMT R0, R2, 0x7610, R0 ;  /* 0x0000761002007816 */ /* 0x000fe20000000000 */
[----:B------:R2:W-:Y:S06]  /*10060*/  STL [R1+0x84], R3 ;  /* 0x0000840301007387 */ /* 0x0005ec0000100800 */
.L_x_220:
[----:B------:R3:W-:Y:S01]  /*10070*/  STL [R1+0x8c], R59 ;  /* 0x00008c3b01007387 */ /* 0x0007e20000100800 */
[----:B------:R-:W-:-:S13]  /*10080*/  LOP3.LUT P1, RZ, R0, 0xff, RZ, 0xc0, !PT ;  /* 0x000000ff00ff7812 */ /* 0x000fda000782c0ff */
[----:B---3--:R-:W-:Y:S05]  /*10090*/  @P1 BRA `(.L_x_223) ;  /* 0xffffff1000841947 */ /* 0x008fea000383ffff */
[----:B------:R-:W-:Y:S05]  /*100a0*/  EXIT ;  /* 0x000000000000794d */ /* 0x000fea0003800000 */
.L_x_7:
[----:B------:R-:W2:Y:S01]  /*100b0*/  LDL R22, [R1+0x80] ;  /* 0x0000800001167983 */ /* 0x000ea20000100800 */
[----:B0-----:R-:W-:-:S03]  /*100c0*/  ULDC.64 UR4, c[0x0][0x750] ;  /* 0x0001d40000047ab9 */ /* 0x001fc60000000a00 */
[----:B-1----:R-:W3:Y:S01]  /*100d0*/  LDL R23, [R1+0x7c] ;  /* 0x00007c0001177983 */ /* 0x002ee20000100800 */
[----:B------:R-:W-:Y:S01]  /*100e0*/  PRMT R4, RZ, 0x7610, R4 ;  /* 0x00007610ff047816 */ /* 0x000fe20000000004 */
[----:B------:R-:W-:Y:S02]  /*100f0*/  IMAD.MOV.U32 R5, RZ, RZ, -0x1 ;  /* 0xffffffffff057424 */ /* 0x000fe400078e00ff */
[----:B------:R-:W-:Y:S02]  /*10100*/  IMAD.MOV.U32 R7, RZ, RZ, -0x1 ;  /* 0xffffffffff077424 */ /* 0x000fe400078e00ff */
[----:B------:R-:W-:Y:S01]  /*10110*/  IMAD.MOV.U32 R6, RZ, RZ, -0x1 ;  /* 0xffffffffff067424 */ /* 0x000fe200078e00ff */
[----:B--2---:R-:W-:-:S04]  /*10120*/  ISETP.GE.U32.AND P0, PT, R22, UR4, PT ;  /* 0x0000000416007c0c */ /* 0x004fc8000bf06070 */
[----:B---3--:R-:W-:-:S13]  /*10130*/  ISETP.GE.U32.AND.EX P0, PT, R23, UR5, PT, P0 ;  /* 0x0000000517007c0c */ /* 0x008fda000bf06100 */
[----:B------:R-:W-:Y:S05]  /*10140*/  @P0 BRA `(.L_x_224) ;  /* 0x00000004002c0947 */ /* 0x000fea0003800000 */
[----:B------:R-:W0:Y:S01]  /*10150*/  LDC.64 R14, c[0x0][0x728] ;  /* 0x0001ca00ff0e7b82 */ /* 0x000e220000000a00 */
[----:B------:R-:W-:Y:S02]  /*10160*/  IMAD.MOV.U32 R8, RZ, RZ, R22 ;  /* 0x000000ffff087224 */ /* 0x000fe400078e0016 */
[----:B------:R-:W-:-:S05]  /*10170*/  IMAD.MOV.U32 R9, RZ, RZ, R23 ;  /* 0x000000ffff097224 */ /* 0x000fca00078e0017 */
[----:B------:R-:W1:Y:S08]  /*10180*/  LDC R10, c[0x0][0x730] ;  /* 0x0001cc00ff0a7b82 */ /* 0x000e700000000800 */
[----:B------:R-:W2:Y:S01]  /*10190*/  LDC.64 R16, c[0x0][0x720] ;  /* 0x0001c800ff107b82 */ /* 0x000ea20000000a00 */
[----:B0-----:R-:W-:-:S04]  /*101a0*/  ISETP.NE.U32.AND P0, PT, R14, RZ, PT ;  /* 0x000000ff0e00720c */ /* 0x001fc80003f05070 */
[----:B------:R-:W-:-:S13]  /*101b0*/  ISETP.NE.AND.EX P0, PT, R15, RZ, PT, P0 ;  /* 0x000000ff0f00720c */ /* 0x000fda0003f05300 */
[----:B-12---:R-:W-:Y:S05]  /*101c0*/  @!P0 BRA `(.L_x_225) ;  /* 0x0000000000288947 */ /* 0x006fea0003800000 */
[----:B------:R-:W0:Y:S02]  /*101d0*/  LDC R4, c[0x0][0x734] ;  /* 0x0001cd00ff047b82 */ /* 0x000e240000000800 */
[----:B0-----:R-:W-:-:S05]  /*101e0*/  IADD3 R9, P0, R22, R4, RZ ;  /* 0x0000000416097210 */ /* 0x001fca0007f1e0ff */
[----:B------:R-:W-:-:S04]  /*101f0*/  IMAD.X R13, RZ, RZ, R23, P0 ;  /* 0x000000ffff0d7224 */ /* 0x000fc800000e0617 */
[----:B------:R-:W-:-:S04]  /*10200*/  IMAD.WIDE.U32 R4, R13, R14, RZ ;  /* 0x0000000e0d047225 */ /* 0x000fc800078e00ff */
[----:B------:R-:W-:-:S04]  /*10210*/  IMAD.WIDE.U32 R6, P0, R9, R15, R4 ;  /* 0x0000000f09067225 */ /* 0x000fc80007800004 */
[----:B------:R-:W-:Y:S01]  /*10220*/  IMAD.WIDE.U32 R4, R9, R14, RZ ;  /* 0x0000000e09047225 */ /* 0x000fe200078e00ff */
[----:B------:R-:W-:-:S03]  /*10230*/  IADD3.X R9, RZ, RZ, RZ, P0, !PT ;  /* 0x000000ffff097210 */ /* 0x000fc600007fe4ff */
[----:B------:R-:W-:Y:S01]  /*10240*/  IMAD.MOV.U32 R8, RZ, RZ, R7 ;  /* 0x000000ffff087224 */ /* 0x000fe200078e0007 */
[----:B------:R-:W-:-:S05]  /*10250*/  IADD3 RZ, P0, R5, R6, RZ ;  /* 0x0000000605ff7210 */ /* 0x000fca0007f1e0ff */
[----:B------:R-:W-:-:S08]  /*10260*/  IMAD.WIDE.U32.X R8, R13, R15, R8, P0 ;  /* 0x0000000f0d087225 */ /* 0x000fd000000e0408 */
.L_x_225:
[----:B------:R-:W0:Y:S01]  /*10270*/  LDC.64 R20, c[0x0][0x740] ;  /* 0x0001d000ff147b82 */ /* 0x000e220000000a00 */
[-CC-:B------:R-:W-:Y:S02]  /*10280*/  SHF.R.U64 R14, R8, R10.reuse, R9.reuse ;  /* 0x0000000a080e7219 */ /* 0x180fe40000001209 */
[----:B------:R-:W-:Y:S02]  /*10290*/  SHF.R.U32.HI R4, RZ, R10, R9 ;  /* 0x0000000aff047219 */ /* 0x000fe40000011609 */
[----:B------:R-:W-:-:S03]  /*102a0*/  IADD3 R7, P0, RZ, -R14, RZ ;  /* 0x8000000eff077210 */ /* 0x000fc60007f1e0ff */
[----:B------:R-:W1:Y:S02]  /*102b0*/  LDC R8, c[0x0][0x718] ;  /* 0x0001c600ff087b82 */ /* 0x000e640000000800 */
[----:B------:R-:W-:Y:S02]  /*102c0*/  IMAD.X R5, RZ, RZ, ~R4, P0 ;  /* 0x000000ffff057224 */ /* 0x000fe400000e0e04 */
[----:B------:R-:W-:Y:S02]  /*102d0*/  IMAD.MOV.U32 R4, RZ, RZ, R22 ;  /* 0x000000ffff047224 */ /* 0x000fe400078e0016 */
[-C--:B------:R-:W-:Y:S02]  /*102e0*/  IMAD R6, R5, R16.reuse, RZ ;  /* 0x0000001005067224 */ /* 0x080fe400078e02ff */
[----:B------:R-:W2:Y:S01]  /*102f0*/  LDC R18, c[0x0][0x708] ;  /* 0x0001c200ff127b82 */ /* 0x000ea20000000800 */
[----:B------:R-:W-:Y:S02]  /*10300*/  IMAD.MOV.U32 R5, RZ, RZ, R23 ;  /* 0x000000ffff057224 */ /* 0x000fe400078e0017 */
[----:B------:R-:W-:-:S05]  /*10310*/  IMAD.WIDE.U32 R4, R7, R16, R4 ;  /* 0x0000001007047225 */ /* 0x000fca00078e0004 */
[----:B------:R-:W3:Y:S01]  /*10320*/  LDC R19, c[0x0][0x758] ;  /* 0x0001d600ff137b82 */ /* 0x000ee20000000800 */
[----:B------:R-:W-:Y:S01]  /*10330*/  IMAD R7, R7, R17, R6 ;  /* 0x0000001107077224 */ /* 0x000fe200078e0206 */
[----:B0-----:R-:W-:Y:S01]  /*10340*/  ISETP.NE.U32.AND P0, PT, R20, RZ, PT ;  /* 0x000000ff1400720c */ /* 0x001fe20003f05070 */
[----:B------:R-:W-:Y:S02]  /*10350*/  IMAD.MOV.U32 R6, RZ, RZ, -0x1 ;  /* 0xffffffffff067424 */ /* 0x000fe400078e00ff */
[----:B------:R-:W-:Y:S01]  /*10360*/  IMAD.IADD R5, R5, 0x1, R7 ;  /* 0x0000000105057824 */ /* 0x000fe200078e0207 */
[----:B------:R-:W-:Y:S02]  /*10370*/  ISETP.NE.AND.EX P0, PT, R21, RZ, PT, P0 ;  /* 0x000000ff1500720c */ /* 0x000fe40003f05300 */
[----:B------:R-:W0:Y:S02]  /*10380*/  LDC R17, c[0x0][0x700] ;  /* 0x0001c000ff117b82 */ /* 0x000e240000000800 */
[----:B-1----:R-:W-:-:S02]  /*10390*/  SHF.R.U64 R10, R4, R8, R5 ;  /* 0x00000008040a7219 */ /* 0x002fc40000001205 */
[----:B------:R-:W-:-:S04]  /*103a0*/  SHF.R.U32.HI R5, RZ, R8, R5 ;  /* 0x00000008ff057219 */ /* 0x000fc80000011605 */
[----:B------:R-:W1:Y:S01]  /*103b0*/  LDC R22, c[0x0][0x748] ;  /* 0x0001d200ff167b82 */ /* 0x000e620000000800 */
[-CC-:B--2---:R-:W-:Y:S02]  /*103c0*/  SHF.R.U64 R15, R10, R18.reuse, R5.reuse ;  /* 0x000000120a0f7219 */ /* 0x184fe40000001205 */
[----:B------:R-:W-:Y:S01]  /*103d0*/  SHF.R.U32.HI R4, RZ, R18, R5 ;  /* 0x00000012ff047219 */ /* 0x000fe20000011605 */
[----:B------:R-:W-:-:S04]  /*103e0*/  IMAD.MOV.U32 R18, RZ, RZ, 0x1 ;  /* 0x00000001ff127424 */ /* 0x000fc800078e00ff */
[----:B------:R-:W2:Y:S01]  /*103f0*/  LDC R23, c[0x0][0x738] ;  /* 0x0001ce00ff177b82 */ /* 0x000ea20000000800 */
[-C--:B---3--:R-:W-:Y:S02]  /*10400*/  SHF.L.U32 R6, R6, R19.reuse, RZ ;  /* 0x0000001306067219 */ /* 0x088fe400000006ff */
[-CC-:B------:R-:W-:Y:S02]  /*10410*/  SHF.R.U64 R16, R15, R19.reuse, R4.reuse ;  /* 0x000000130f107219 */ /* 0x180fe40000001204 */
[----:B------:R-:W-:Y:S02]  /*10420*/  SHF.R.U32.HI R5, RZ, R19, R4 ;  /* 0x00000013ff057219 */ /* 0x000fe40000011604 */
[----:B------:R-:W-:Y:S01]  /*10430*/  LOP3.LUT R24, RZ, R6, RZ, 0x33, !PT ;  /* 0x00000006ff187212 */ /* 0x000fe200078e33ff */
[----:B------:R-:W3:Y:S01]  /*10440*/  LDC R25, c[0x0][0x710] ;  /* 0x0001c400ff197b82 */ /* 0x000ee20000000800 */
[----:B------:R-:W-:Y:S01]  /*10450*/  MOV R4, R16 ;  /* 0x0000001000047202 */ /* 0x000fe20000000f00 */
        /* <DEDUP_REMOVED lines=11> */
.L_x_226:
[----:B-1----:R-:W-:Y:S01]  /*10510*/  SHF.R.U64 R4, R4, R22, R5 ;  /* 0x0000001604047219 */ /* 0x002fe20000001205 */
[----:B0-----:R-:W-:Y:S01]  /*10520*/  VIADD R7, R17, 0xffffffff ;  /* 0xffffffff11077836 */ /* 0x001fe20000000000 */
[----:B------:R-:W-:Y:S01]  /*10530*/  SHF.L.U32 R18, R18, R19, RZ ;  /* 0x0000001312127219 */ /* 0x000fe200000006ff */
[----:B------:R-:W-:Y:S01]  /*10540*/  @P5 IMAD R0, R11, R12, R2 ;  /* 0x0000000c0b005224 */ /* 0x000fe200078e0202 */
[----:B------:R-:W-:Y:S01]  /*10550*/  LOP3.LUT R3, R15, R24, RZ, 0xc0, !PT ;  /* 0x000000180f037212 */ /* 0x000fe200078ec0ff */
[----:B------:R-:W-:Y:S01]  /*10560*/  IMAD.MOV R5, RZ, RZ, -R4 ;  /* 0x000000ffff057224 */ /* 0x000fe200078e0a04 */
[----:B------:R-:W-:Y:S01]  /*10570*/  LOP3.LUT R7, R10, R7, RZ, 0xc0, !PT ;  /* 0x000000070a077212 */ /* 0x000fe200078ec0ff */
[----:B------:R-:W-:Y:S02]  /*10580*/  IMAD.MOV.U32 R6, RZ, RZ, R14 ;  /* 0x000000ffff067224 */ /* 0x000fe400078e000e */
[----:B------:R-:W-:Y:S02]  /*10590*/  IMAD R3, R18, R4, R3 ;  /* 0x0000000412037224 */ /* 0x000fe400078e0203 */
[----:B--2---:R-:W-:-:S02]  /*105a0*/  IMAD R2, R5, R23, R16 ;  /* 0x0000001705027224 */ /* 0x004fc400078e0210 */
[----:B---3--:R-:W-:Y:S02]  /*105b0*/  IMAD R0, R3, R25, R0 ;  /* 0x0000001903007224 */ /* 0x008fe400078e0200 */
[----:B------:R-:W-:Y:S02]  /*105c0*/  IMAD R5, R2, R17, R7 ;  /* 0x0000001102057224 */ /* 0x000fe400078e0207 */
[----:B------:R-:W-:-:S03]  /*105d0*/  IMAD.MOV.U32 R4, RZ, RZ, 0x1 ;  /* 0x00000001ff047424 */ /* 0x000fc600078e00ff */
[----:B------:R-:W-:Y:S02]  /*105e0*/  SEL R7, R5, R0, !P5 ;  /* 0x0000000005077207 */ /* 0x000fe40006800000 */
[----:B------:R-:W-:-:S07]  /*105f0*/  SEL R5, R0, R5, !P5 ;  /* 0x0000000500057207 */ /* 0x000fce0006800000 */
.L_x_224:
[----:B------:R-:W-:-:S08]  /*10600*/  NOP ;  /* 0x0000000000007918 */ /* 0x000fd00000000000 */
[----:B------:R-:W0:-:S00]  /*10610*/  USETMAXREG.DEALLOC.CTAPOOL 0x28 ;  /* 0x00000028000079c8 */ /* 0x000e0000080e0500 */
[----:B------:R-:W-:-:S13]  /*10620*/  ISETP.NE.AND P0, PT, RZ, UR8, PT ;  /* 0x00000008ff007c0c */ /* 0x000fda000bf05270 */
[----:B------:R-:W-:Y:S05]  /*10630*/  @P0 EXIT ;  /* 0x000000000000094d */ /* 0x000fea0003800000 */
[----:B0-----:R-:W-:Y:S01]  /*10640*/  LOP3.LUT P0, RZ, R4, 0xff, RZ, 0xc0, !PT ;  /* 0x000000ff04ff7812 */ /* 0x001fe2000780c0ff */
[----:B------:R-:W-:Y:S01]  /*10650*/  IMAD.MOV.U32 R8, RZ, RZ, RZ ;  /* 0x000000ffff087224 */ /* 0x000fe200078e00ff */
[----:B------:R-:W-:-:S11]  /*10660*/  MOV R0, 0x1 ;  /* 0x0000000100007802 */ /* 0x000fd60000000f00 */
[----:B------:R-:W-:Y:S05]  /*10670*/  @!P0 BRA `(.L_x_227) ;  /* 0x0000000c00a88947 */ /* 0x000fea0003800000 */
[----:B------:R-:W0:Y:S01]  /*10680*/  S2UR UR31, SR_CgaCtaId ;  /* 0x00000000001f79c3 */ /* 0x000e220000008800 */
[----:B------:R-:W-:Y:S01]  /*10690*/  ULDC UR4, c[0x0][0x28c] ;  /* 0x0000a30000047ab9 */ /* 0x000fe20000000800 */
[----:B------:R-:W-:Y:S01]  /*106a0*/  ULDC UR5, c[0x0][0x700] ;  /* 0x0001c00000057ab9 */ /* 0x000fe20000000800 */
[----:B------:R-:W-:Y:S01]  /*106b0*/  UIADD3 UR9, UR4, 0x7f, URZ ;  /* 0x0000007f04097890 */ /* 0x000fe2000fffe03f */
[----:B------:R-:W-:Y:S01]  /*106c0*/  BSSY B0, `(.L_x_227) ;  /* 0x00000e5000007945 */ /* 0x000fe20003800000 */
[----:B------:R-:W-:Y:S01]  /*106d0*/  ULDC UR7, c[0x0][0x758] ;  /* 0x0001d60000077ab9 */ /* 0x000fe20000000800 */
[----:B------:R-:W-:Y:S01]  /*106e0*/  UMOV UR10, 0x1 ;  /* 0x00000001000a7882 */ /* 0x000fe20000000000 */
[----:B------:R-:W-:Y:S01]  /*106f0*/  UIADD3 UR4, UR5, -0x1, URZ ;  /* 0xffffffff05047890 */ /* 0x000fe2000fffe03f */
[----:B------:R-:W-:Y:S01]  /*10700*/  IMAD.MOV.U32 R9, RZ, RZ, 0x1 ;  /* 0x00000001ff097424 */ /* 0x000fe200078e00ff */
[----:B------:R-:W-:Y:S01]  /*10710*/  UMOV UR8, 0xffffffff ;  /* 0xffffffff00087882 */ /* 0x000fe20000000000 */
[----:B------:R-:W-:Y:S01]  /*10720*/  USHF.L.U32 UR5, UR10, UR7, URZ ;  /* 0x000000070a057299 */ /* 0x000fe2000800063f */
[----:B------:R-:W-:Y:S01]  /*10730*/  IMAD.MOV.U32 R0, RZ, RZ, 0x1 ;  /* 0x00000001ff007424 */ /* 0x000fe200078e00ff */
[----:B------:R-:W-:Y:S01]  /*10740*/  USHF.R.S32.HI UR10, URZ, 0x1f, UR9 ;  /* 0x0000001f3f0a7899 */ /* 0x000fe20008011409 */
[----:B------:R-:W-:Y:S01]  /*10750*/  IMAD.MOV.U32 R8, RZ, RZ, RZ ;  /* 0x000000ffff087224 */ /* 0x000fe200078e00ff */
[----:B------:R-:W-:Y:S01]  /*10760*/  ULDC UR6, c[0x0][0xc] ;  /* 0x0000030000067ab9 */ /* 0x000fe20000000800 */
[----:B------:R-:W-:-:S02]  /*10770*/  USHF.L.U32 UR33, UR8, UR7, URZ ;  /* 0x0000000708217299 */ /* 0x000fc4000800063f */
[----:B------:R-:W-:Y:S01]  /*10780*/  ULEA.HI UR10, UR10, UR9, URZ, 0x7 ;  /* 0x000000090a0a7291 */ /* 0x000fe2000f8f383f */
[----:B------:R-:W-:Y:S01]  /*10790*/  ULDC UR7, c[0x0][0x10] ;  /* 0x0000040000077ab9 */ /* 0x000fe20000000800 */
[----:B------:R-:W-:Y:S01]  /*107a0*/  ULDC UR8, c[0x0][0x14] ;  /* 0x0000050000087ab9 */ /* 0x000fe20000000800 */
[----:B------:R-:W-:Y:S02]  /*107b0*/  UIMAD.WIDE.U32 UR6, UR6, UR7, URZ ;  /* 0x00000007060672a5 */ /* 0x000fe4000f8e003f */
[----:B------:R-:W-:Y:S02]  /*107c0*/  USHF.R.S32.HI UR32, URZ, 0x7, UR10 ;  /* 0x000000073f207899 */ /* 0x000fe4000801140a */
[----:B0-----:R-:W-:Y:S02]  /*107d0*/  USHF.L.U32 UR21, UR31, 0x6, URZ ;  /* 0x000000061f157899 */ /* 0x001fe4000800063f */
[----:B------:R-:W-:Y:S02]  /*107e0*/  USHF.L.U32 UR29, UR31, 0xc, URZ ;  /* 0x0000000c1f1d7899 */ /* 0x000fe4000800063f */
[----:B------:R-:W-:-:S02]  /*107f0*/  USHF.L.U32 UR30, UR31, 0x7, URZ ;  /* 0x000000071f1e7899 */ /* 0x000fc4000800063f */
[----:B------:R-:W-:Y:S02]  /*10800*/  USHF.L.U32 UR31, UR31, 0xa, URZ ;  /* 0x0000000a1f1f7899 */ /* 0x000fe4000800063f */
[----:B------:R-:W-:Y:S02]  /*10810*/  UIMAD.WIDE.U32 UR36, UR6, UR8, URZ ;  /* 0x00000008062472a5 */ /* 0x000fe4000f8e003f */
[----:B------:R-:W-:Y:S02]  /*10820*/  UIMAD UR34, UR7, UR8, URZ ;  /* 0x00000008072272a4 */ /* 0x000fe4000f8e023f */
[----:B------:R-:W-:Y:S02]  /*10830*/  ULOP3.LUT UR35, UR13, 0x2, URZ, 0xfc, !UPT ;  /* 0x000000020d237892 */ /* 0x000fe4000f8efc3f */
[----:B------:R-:W-:Y:S02]  /*10840*/  ULOP3.LUT UR21, UR21, 0x40, URZ, 0xc0, !UPT ;  /* 0x0000004015157892 */ /* 0x000fe4000f8ec03f */
[----:B------:R-:W-:-:S02]  /*10850*/  ULOP3.LUT UR29, UR29, 0x1000, URZ, 0xc0, !UPT ;  /* 0x000010001d1d7892 */ /* 0x000fc4000f8ec03f */
[----:B------:R-:W-:Y:S02]  /*10860*/  ULOP3.LUT UR30, UR30, 0x80, URZ, 0xc0, !UPT ;  /* 0x000000801e1e7892 */ /* 0x000fe4000f8ec03f */
[----:B------:R-:W-:Y:S02]  /*10870*/  ULOP3.LUT UR31, UR31, 0x400, URZ, 0xc0, !UPT ;  /* 0x000004001f1f7892 */ /* 0x000fe4000f8ec03f */
[----:B------:R-:W-:Y:S02]  /*10880*/  ULOP3.LUT UR33, URZ, UR33, URZ, 0x33, !UPT ;  /* 0x000000213f217292 */ /* 0x000fe4000f8e333f */
[----:B------:R-:W-:Y:S02]  /*10890*/  UIADD3 UR34, UR37, UR34, URZ ;  /* 0x0000002225227290 */ /* 0x000fe4000fffe03f */
[----:B------:R-:W-:Y:S01]  /*108a0*/  UIADD3 UR43, UR32, 0x1, URZ ;  /* 0x00000001202b7890 */ /* 0x000fe2000fffe03f */
[----:B------:R-:W-:-:S11]  /*108b0*/  ULDC.64 UR38, c[0x0][0x198] ;  /* 0x0000660000267ab9 */ /* 0x000fd60000000a00 */
.L_x_238:
[----:B------:R-:W-:-:S03]  /*108c0*/  UMOV UR6, 0xffffffff ;  /* 0xffffffff00067882 */ /* 0x000fc60000000000 */
[----:B------:R-:W-:Y:S05]  /*108d0*/  BRA.DIV UR6, `(.L_x_228) ;  /* 0x0000001206107947 */ /* 0x000fea000b800000 */
[----:B------:R-:W-:-:S13]  /*108e0*/  ELECT P0, URZ, PT ;  /* 0x00000000003f782f */ /* 0x000fda0003800000 */
.L_x_250:
[----:B------:R-:W0:Y:S01]  /*108f0*/  LDC R2, c[0x0][0x28c] ;  /* 0x0000a300ff027b82 */ /* 0x000e220000000800 */
[----:B------:R-:W-:Y:S01]  /*10900*/  BSSY B1, `(.L_x_229) ;  /* 0x0000048000017945 */ /* 0x000fe20003800000 */
[----:B0-----:R-:W-:-:S13]  /*10910*/  ISETP.LT.OR P0, PT, R2, 0x1, !P0 ;  /* 0x000000010200780c */ /* 0x001fda0004701670 */
[----:B------:R-:W-:Y:S05]  /*10920*/  @P0 BRA `(.L_x_230) ;  /* 0x0000000400140947 */ /* 0x000fea0003800000 */
[----:B------:R-:W-:Y:S01]  /*10930*/  IMAD.SHL.U32 R10, R7, 0x100, RZ ;  /* 0x00000100070a7824 */ /* 0x000fe200078e00ff */
[C---:B------:R-:W-:Y:S01]  /*10940*/  LEA R17, R5.reuse, UR30, 0x8 ;  /* 0x0000001e05117c11 */ /* 0x040fe2000f8e40ff */
[----:B------:R-:W-:Y:S01]  /*10950*/  IMAD.MOV.U32 R13, RZ, RZ, RZ ;  /* 0x000000ffff0d7224 */ /* 0x000fe200078e00ff */
[----:B------:R-:W-:Y:S01]  /*10960*/  LEA R7, R5, UR21, 0x7 ;  /* 0x0000001505077c11 */ /* 0x000fe2000f8e38ff */
[----:B------:R-:W-:Y:S01]  /*10970*/  IMAD.MOV.U32 R14, RZ, RZ, RZ ;  /* 0x000000ffff0e7224 */ /* 0x000fe200078e00ff */
[----:B------:R-:W-:Y:S01]  /*10980*/  MOV R15, UR43 ;  /* 0x0000002b000f7c02 */ /* 0x000fe20008000f00 */
[----:B------:R-:W-:Y:S02]  /*10990*/  IMAD.MOV.U32 R2, RZ, RZ, R0 ;  /* 0x000000ffff027224 */ /* 0x000fe400078e0000 */
[----:B------:R-:W-:Y:S02]  /*109a0*/  IMAD.MOV.U32 R3, RZ, RZ, R8 ;  /* 0x000000ffff037224 */ /* 0x000fe400078e0008 */
[----:B------:R-:W-:-:S07]  /*109b0*/  IMAD.MOV.U32 R16, RZ, RZ, RZ ;  /* 0x000000ffff107224 */ /* 0x000fce00078e00ff */
.L_x_233:
[----:B0-----:R-:W0:Y:S01]  /*109c0*/  S2R R5, SR_CgaCtaId ;  /* 0x0000000000057919 */ /* 0x001e220000008800 */
[----:B------:R-:W-:Y:S01]  /*109d0*/  MOV R4, 0x400 ;  /* 0x0000040000047802 */ /* 0x000fe20000000f00 */
[----:B------:R-:W1:Y:S03]  /*109e0*/  S2R R18, SR_TID.X ;  /* 0x0000000000127919 */ /* 0x000e660000002100 */
[----:B0-----:R-:W-:Y:S02]  /*109f0*/  LEA R12, R5, R4, 0x18 ;  /* 0x00000004050c7211 */ /* 0x001fe400078ec0ff */
[----:B------:R-:W-:Y:S02]  /*10a00*/  SHF.L.U32 R4, R2, 0x1f, RZ ;  /* 0x0000001f02047819 */ /* 0x000fe400000006ff */
[----:B-1----:R-:W-:Y:S01]  /*10a10*/  LOP3.LUT P1, RZ, R18, 0x7f, RZ, 0xc0, !PT ;  /* 0x0000007f12ff7812 */ /* 0x002fe2000782c0ff */
[----:B------:R-:W-:-:S04]  /*10a20*/  IMAD R11, R3, 0x8, R12 ;  /* 0x00000008030b7824 */ /* 0x000fc800078e020c */
[----:B------:R-:W0:Y:S08]  /*10a30*/  SYNCS.PHASECHK.TRANS64.TRYWAIT P0, [R11+URZ+0x28], R4 ;  /* 0x000028040b0075a7 */ /* 0x000e30000800017f */
[----:B------:R-:W1:Y:S01]  /*10a40*/  @!P1 LDC R5, c[0x0][0x640] ;  /* 0x00019000ff059b82 */ /* 0x000e620000000800 */
[----:B0-----:R-:W-:Y:S05]  /*10a50*/  @!P0 BRA `(.L_x_231) ;  /* 0x0000000c00d08947 */ /* 0x001fea0003800000 */
.L_x_251:
[----:B------:R-:W-:Y:S01]  /*10a60*/  UPRMT UR6, UR35, 0x9910, URZ ;  /* 0x0000991023067896 */ /* 0x000fe2000800003f */
[----:B-1----:R1:W-:Y:S03]  /*10a70*/  @!P1 SYNCS.ARRIVE.TRANS64 RZ, [R11+URZ], R5 ;  /* 0x000000050bff99a7 */ /* 0x0023e6000800003f */
[----:B------:R-:W-:-:S06]  /*10a80*/  UISETP.NE.AND UP0, UPT, UR6, 0x2, UPT ;  /* 0x000000020600788c */ /* 0x000fcc000bf05270 */
[----:B------:R-:W-:-:S13]  /*10a90*/  PLOP3.LUT P0, PT, PT, PT, UP0, 0x80, 0x0 ;  /* 0x000000000000781c */ /* 0x000fda0003f0f008 */
[----:B-1----:R-:W-:Y:S05]  /*10aa0*/  @P0 BRA `(.L_x_232) ;  /* 0x0000000000040947 */ /* 0x002fea0003800000 */
[----:B------:R-:W-:Y:S01]  /*10ab0*/  BPT.TRAP 0x1 ;  /* 0x000000040000795c */ /* 0x000fe20000300000 */
.L_x_232:
[----:B------:R-:W-:Y:S01]  /*10ac0*/  R2UR UR16, R3 ;  /* 0x00000000031072ca */ /* 0x000fe200000e0000 */
[----:B------:R-:W-:Y:S01]  /*10ad0*/  VIADD R15, R15, 0xffffffff ;  /* 0xffffffff0f0f7836 */ /* 0x000fe20000000000 */
[----:B------:R-:W-:Y:S01]  /*10ae0*/  R2UR UR9, R12 ;  /* 0x000000000c0972ca */ /* 0x000fe200000e0000 */
[----:B------:R-:W-:Y:S01]  /*10af0*/  IMAD R12, R3, 0x8000, R12 ;  /* 0x00008000030c7824 */ /* 0x000fe200078e020c */
[----:B------:R-:W-:Y:S01]  /*10b00*/  R2UR UR25, R11 ;  /* 0x000000000b1972ca */ /* 0x000fe200000e0000 */
[----:B------:R-:W-:Y:S01]  /*10b10*/  UIADD3 UR14, UP0, UR38, 0xf0, URZ ;  /* 0x000000f0260e7890 */ /* 0x000fe2000ff1e03f */
[----:B------:R-:W-:Y:S01]  /*10b20*/  R2UR UR28, R6 ;  /* 0x00000000061c72ca */ /* 0x000fe200000e0000 */
[----:B------:R-:W-:Y:S01]  /*10b30*/  UIADD3 UR22, UP1, UR38, 0x1f0, URZ ;  /* 0x000001f026167890 */ /* 0x000fe2000ff3e03f */
[----:B------:R-:W-:Y:S01]  /*10b40*/  R2UR UR8, R12 ;  /* 0x000000000c0872ca */ /* 0x000fe200000e0000 */
[----:B------:R-:W-:Y:S01]  /*10b50*/  UIADD3 UR40, UP2, UR38, 0x2f0, URZ ;  /* 0x000002f026287890 */ /* 0x000fe2000ff5e03f */
[----:B------:R-:W-:Y:S01]  /*10b60*/  R2UR UR26, R14 ;  /* 0x000000000e1a72ca */ /* 0x000fe200000e0000 */
[----:B------:R-:W-:Y:S01]  /*10b70*/  UIADD3.X UR15, URZ, UR39, URZ, UP0, !UPT ;  /* 0x000000273f0f7290 */ /* 0x000fe200087fe43f */
[----:B------:R-:W-:Y:S01]  /*10b80*/  R2UR UR27, R7 ;  /* 0x00000000071b72ca */ /* 0x000fe200000e0000 */
[----:B------:R-:W-:Y:S01]  /*10b90*/  ULEA UR24, UR16, UR29, 0xd ;  /* 0x0000001d10187291 */ /* 0x000fe2000f8e683f */
[----:B------:R-:W-:Y:S01]  /*10ba0*/  R2UR UR18, R17 ;  /* 0x00000000111272ca */ /* 0x000fe200000e0000 */
[----:B------:R-:W-:Y:S01]  /*10bb0*/  ULEA UR16, UR16, UR31, 0xb ;  /* 0x0000001f10107291 */ /* 0x000fe2000f8e583f */
[----:B------:R-:W-:Y:S01]  /*10bc0*/  R2UR UR19, R16 ;  /* 0x00000000101372ca */ /* 0x000fe200000e0000 */
[----:B------:R-:W-:Y:S01]  /*10bd0*/  UIADD3 UR24, UR9, 0x100, UR24 ;  /* 0x0000010009187890 */ /* 0x000fe2000fffe018 */
[----:B------:R-:W-:Y:S01]  /*10be0*/  R2UR UR10, R13 ;  /* 0x000000000d0a72ca */ /* 0x000fe200000e0000 */
[----:B------:R-:W-:Y:S01]  /*10bf0*/  UIADD3.X UR23, URZ, UR39, URZ, UP1, !UPT ;  /* 0x000000273f177290 */ /* 0x000fe20008ffe43f */
[----:B------:R-:W-:Y:S01]  /*10c00*/  R2UR UR11, R10 ;  /* 0x000000000a0b72ca */ /* 0x000fe200000e0000 */
[----:B------:R-:W-:Y:S01]  /*10c10*/  UIADD3 UR16, UR9, 0x32100, UR16 ;  /* 0x0003210009107890 */ /* 0x000fe2000fffe010 */
[----:B------:R-:W-:Y:S01]  /*10c20*/  ISETP.GT.AND P1, PT, R15, 0x1, PT ;  /* 0x000000010f00780c */ /* 0x000fe20003f24270 */
[----:B------:R-:W-:Y:S01]  /*10c30*/  VIADD R3, R3, 0x1 ;  /* 0x0000000103037836 */ /* 0x000fe20000000000 */
[----:B------:R-:W-:Y:S01]  /*10c40*/  UIADD3.X UR41, URZ, UR39, URZ, UP2, !UPT ;  /* 0x000000273f297290 */ /* 0x000fe200097fe43f */
[----:B------:R-:W-:Y:S01]  /*10c50*/  IADD3 R16, R16, 0x1, RZ ;  /* 0x0000000110107810 */ /* 0x000fe20007ffe0ff */
[----:B------:R-:W-:Y:S01]  /*10c60*/  UIADD3 UR8, UR8, 0xa100, URZ ;  /* 0x0000a10008087890 */ /* 0x000fe2000fffe03f */
[----:B------:R-:W-:Y:S01]  /*10c70*/  VIADD R14, R14, 0x40 ;  /* 0x000000400e0e7836 */ /* 0x000fe20000000000 */
[----:B------:R-:W-:Y:S01]  /*10c80*/  ISETP.NE.AND P0, PT, R3, 0x5, PT ;  /* 0x000000050300780c */ /* 0x000fe20003f05270 */
[----:B------:R-:W-:Y:S01]  /*10c90*/  UMOV UR42, 0x30000 ;  /* 0x00030000002a7882 */ /* 0x000fe20000000000 */
[----:B------:R-:W-:Y:S01]  /*10ca0*/  UMOV UR6, 0x0 ;  /* 0x0000000000067882 */ /* 0x000fe20000000000 */
[----:B------:R-:W-:Y:S01]  /*10cb0*/  UMOV UR7, 0x10000000 ;  /* 0x1000000000077882 */ /* 0x000fe20000000000 */
[----:B------:R-:W-:Y:S01]  /*10cc0*/  UMOV UR17, UR25 ;  /* 0x0000001900117c82 */ /* 0x000fe20008000000 */
[----:B------:R-:W-:Y:S01]  /*10cd0*/  UMOV UR20, UR28 ;  /* 0x0000001c00147c82 */ /* 0x000fe20008000000 */
[----:B------:R1:W-:Y:S01]  /*10ce0*/  UTMALDG.3D.MULTICAST [UR24], [UR14], UR42, desc[UR6] ;  /* 0x000006180e0073b4 */ /* 0x0003e2000801182a */
[----:B------:R-:W-:Y:S01]  /*10cf0*/  UMOV UR9, UR25 ;  /* 0x0000001900097c82 */ /* 0x000fe20008000000 */
[----:B------:R-:W-:Y:S01]  /*10d00*/  UMOV UR12, UR28 ;  /* 0x0000001c000c7c82 */ /* 0x000fe20008000000 */
[----:B------:R-:W-:Y:S01]  /*10d10*/  SEL R5, RZ, 0x1, P0 ;  /* 0x00000001ff057807 */ /* 0x000fe20000000000 */
[----:B------:R-:W-:Y:S01]  /*10d20*/  VIADD R13, R13, 0x80 ;  /* 0x000000800d0d7836 */ /* 0x000fe20000000000 */
[----:B------:R-:W-:-:S02]  /*10d30*/  SEL R3, R3, RZ, P0 ;  /* 0x000000ff03037207 */ /* 0x000fc40000000000 */
[----:B------:R-:W-:Y:S01]  /*10d40*/  LOP3.LUT R2, R2, R5, RZ, 0x3c, !PT ;  /* 0x0000000502027212 */ /* 0x000fe200078e3cff */
[----:B------:R1:W-:Y:S01]  /*10d50*/  UTMALDG.3D.MULTICAST [UR16], [UR22], UR42, desc[UR6] ;  /* 0x00000610160073b4 */ /* 0x0003e2000801182a */
[----:B------:R1:W-:Y:S02]  /*10d60*/  UTMALDG.3D [UR8], [UR40], desc[UR6] ;  /* 0x00000608280075b4 */ /* 0x0003e40008011000 */
[----:B-1----:R-:W-:Y:S05]  /*10d70*/  @P1 BRA `(.L_x_233) ;  /* 0xfffffffc00101947 */ /* 0x002fea000383ffff */
.L_x_230:
[----:B------:R-:W-:Y:S05]  /*10d80*/  BSYNC B1 ;  /* 0x0000000000017941 */ /* 0x000fea0003800000 */
.L_x_229:
[----:B------:R-:W2:Y:S01]  /*10d90*/  LDL.LU R18, [R1+0x7c] ;  /* 0x00007c0001127983 */ /* 0x000ea20000300800 */
[----:B------:R-:W-:Y:S01]  /*10da0*/  LOP3.LUT P1, RZ, R9, 0xff, RZ, 0xc0, !PT ;  /* 0x000000ff09ff7812 */ /* 0x000fe2000782c0ff */
[----:B------:R-:W-:Y:S01]  /*10db0*/  VIADD R8, R8, UR32 ;  /* 0x0000002008087c36 */ /* 0x000fe20008000000 */
[----:B------:R-:W-:Y:S01]  /*10dc0*/  ULDC.64 UR6, c[0x0][0x750] ;  /* 0x0001d40000067ab9 */ /* 0x000fe20000000a00 */
[----:B------:R-:W3:Y:S01]  /*10dd0*/  LDL.LU R12, [R1+0x80] ;  /* 0x00008000010c7983 */ /* 0x000ee20000300800 */
[----:B------:R-:W-:Y:S01]  /*10de0*/  IMAD.U32 R5, RZ, RZ, UR32 ;  /* 0x00000020ff057e24 */ /* 0x000fe2000f8e00ff */
[----:B------:R-:W-:Y:S01]  /*10df0*/  UISETP.GE.U32.AND UP0, UPT, UR32, 0x5, UPT ;  /* 0x000000052000788c */ /* 0x000fe2000bf06070 */
[----:B------:R-:W-:Y:S01]  /*10e00*/  ISETP.GT.U32.AND P0, PT, R8, 0x4, PT ;  /* 0x000000040800780c */ /* 0x000fe20003f04070 */
[----:B------:R-:W-:Y:S01]  /*10e10*/  BSSY B1, `(.L_x_234) ;  /* 0x000006d000017945 */ /* 0x000fe20003800000 */
[----:B------:R-:W-:Y:S01]  /*10e20*/  IMAD.MOV.U32 R7, RZ, RZ, -0x1 ;  /* 0xffffffffff077424 */ /* 0x000fe200078e00ff */
[----:B------:R-:W-:Y:S01]  /*10e30*/  PRMT R9, RZ, 0x7610, R9 ;  /* 0x00007610ff097816 */ /* 0x000fe20000000009 */
[----:B------:R-:W-:Y:S01]  /*10e40*/  IMAD.MOV.U32 R6, RZ, RZ, -0x1 ;  /* 0xffffffffff067424 */ /* 0x000fe200078e00ff */
[----:B------:R-:W-:-:S02]  /*10e50*/  ISETP.LT.U32.AND P0, PT, R5, 0x5, P0 ;  /* 0x000000050500780c */ /* 0x000fc40000701070 */
[----:B------:R-:W0:Y:S01]  /*10e60*/  @P1 S2R R3, SR_CgaCtaId ;  /* 0x0000000000031919 */ /* 0x000e220000008800 */
[----:B------:R-:W-:Y:S02]  /*10e70*/  @P1 MOV R2, 0x400 ;  /* 0x0000040000021802 */ /* 0x000fe40000000f00 */
[----:B------:R-:W-:Y:S02]  /*10e80*/  PLOP3.LUT P2, PT, PT, PT, UP0, 0x80, 0x0 ;  /* 0x000000000000781c */ /* 0x000fe40003f4f008 */
[----:B0-----:R-:W-:Y:S01]  /*10e90*/  @P1 LEA R4, R3, R2, 0x18 ;  /* 0x0000000203041211 */ /* 0x001fe200078ec0ff */
[----:B------:R-:W-:-:S03]  /*10ea0*/  IMAD.WIDE.U32 R2, R8, -0x33333333, RZ ;  /* 0xcccccccd08027825 */ /* 0x000fc600078e00ff */
[----:B------:R0:W-:Y:S02]  /*10eb0*/  @P1 SYNCS.ARRIVE.TRANS64.A1T0 RZ, [R4+URZ+0x68], RZ ;  /* 0x000068ff04ff19a7 */ /* 0x0001e4000810003f */
[----:B------:R-:W-:Y:S02]  /*10ec0*/  SHF.R.U32.HI R5, RZ, 0x2, R3 ;  /* 0x00000002ff057819 */ /* 0x000fe40000011603 */
[----:B------:R-:W-:Y:S02]  /*10ed0*/  SEL R3, RZ, 0x1, !P0 ;  /* 0x00000001ff037807 */ /* 0x000fe40004000000 */
[----:B------:R-:W-:Y:S01]  /*10ee0*/  PRMT R2, RZ, 0x7610, R2 ;  /* 0x00007610ff027816 */ /* 0x000fe20000000002 */
[----:B------:R-:W-:Y:S01]  /*10ef0*/  IMAD R8, R5, -0x5, R8 ;  /* 0xfffffffb05087824 */ /* 0x000fe200078e0208 */
[----:B------:R-:W-:-:S04]  /*10f00*/  LOP3.LUT R0, R0, R3, RZ, 0x3c, !PT ;  /* 0x0000000300007212 */ /* 0x000fc800078e3cff */
[----:B------:R-:W-:Y:S01]  /*10f10*/  @P2 LOP3.LUT R0, R0, 0x1, R5, 0x78, !PT ;  /* 0x0000000100002812 */ /* 0x000fe200078e7805 */
[----:B------:R-:W-:Y:S01]  /*10f20*/  IMAD.MOV.U32 R5, RZ, RZ, -0x1 ;  /* 0xffffffffff057424 */ /* 0x000fe200078e00ff */
[----:B---3--:R-:W-:-:S04]  /*10f30*/  IADD3 R12, P1, R12, UR36, RZ ;  /* 0x000000240c0c7c10 */ /* 0x008fc8000ff3e0ff */
[----:B--2---:R-:W-:Y:S01]  /*10f40*/  IADD3.X R18, R18, UR34, RZ, P1, !PT ;  /* 0x0000002212127c10 */ /* 0x004fe20008ffe4ff */
[----:B------:R0:W-:Y:S01]  /*10f50*/  STL [R1+0x80], R12 ;  /* 0x0000800c01007387 */ /* 0x0001e20000100800 */
[----:B------:R-:W-:-:S03]  /*10f60*/  ISETP.GE.U32.AND P0, PT, R12, UR6, PT ;  /* 0x000000060c007c0c */ /* 0x000fc6000bf06070 */
[----:B------:R0:W-:Y:S01]  /*10f70*/  STL [R1+0x7c], R18 ;  /* 0x00007c1201007387 */ /* 0x0001e20000100800 */
[----:B------:R-:W-:-:S13]  /*10f80*/  ISETP.GE.U32.AND.EX P0, PT, R18, UR7, PT, P0 ;  /* 0x0000000712007c0c */ /* 0x000fda000bf06100 */
[----:B0-----:R-:W-:Y:S05]  /*10f90*/  @P0 BRA `(.L_x_235) ;  /* 0x0000000400500947 */ /* 0x001fea0003800000 */
[----:B------:R-:W-:Y:S01]  /*10fa0*/  ULDC.64 UR6, c[0x0][0x728] ;  /* 0x0001ca0000067ab9 */ /* 0x000fe20000000a00 */
[----:B------:R-:W0:Y:S01]  /*10fb0*/  S2R R11, SR_CTAID.X ;  /* 0x00000000000b7919 */ /* 0x000e220000002500 */
[----:B------:R-:W-:Y:S01]  /*10fc0*/  ISETP.NE.U32.AND P0, PT, RZ, UR6, PT ;  /* 0x00000006ff007c0c */ /* 0x000fe2000bf05070 */
[----:B------:R-:W-:Y:S01]  /*10fd0*/  ULDC UR9, c[0x0][0x730] ;  /* 0x0001cc0000097ab9 */ /* 0x000fe20000000800 */
[----:B------:R-:W-:Y:S01]  /*10fe0*/  MOV R2, R12 ;  /* 0x0000000c00027202 */ /* 0x000fe20000000f00 */
[----:B------:R-:W1:Y:S01]  /*10ff0*/  S2R R10, SR_CTAID.Y ;  /* 0x00000000000a7919 */ /* 0x000e620000002600 */
[----:B------:R-:W-:Y:S01]  /*11000*/  ISETP.NE.AND.EX P0, PT, RZ, UR7, PT, P0 ;  /* 0x00000007ff007c0c */ /* 0x000fe2000bf05300 */
[----:B------:R-:W-:-:S12]  /*11010*/  IMAD.MOV.U32 R3, RZ, RZ, R18 ;  /* 0x000000ffff037224 */ /* 0x000fd800078e0012 */
[----:B------:R-:W-:Y:S05]  /*11020*/  @!P0 BRA `(.L_x_236) ;  /* 0x0000000000288947 */ /* 0x000fea0003800000 */
[----:B------:R-:W-:Y:S02]  /*11030*/  ULDC UR8, c[0x0][0x734] ;  /* 0x0001cd0000087ab9 */ /* 0x000fe40000000800 */
[----:B------:R-:W-:-:S05]  /*11040*/  IADD3 R7, P0, R12, UR8, RZ ;  /* 0x000000080c077c10 */ /* 0x000fca000ff1e0ff */
[----:B------:R-:W-:-:S04]  /*11050*/  IMAD.X R13, RZ, RZ, R18, P0 ;  /* 0x000000ffff0d7224 */ /* 0x000fc800000e0612 */
[----:B------:R-:W-:-:S04]  /*11060*/  IMAD.WIDE.U32 R4, R13, UR6, RZ ;  /* 0x000000060d047c25 */ /* 0x000fc8000f8e00ff */
[----:B------:R-:W-:-:S04]  /*11070*/  IMAD.WIDE.U32 R4, P0, R7, UR7, R4 ;  /* 0x0000000707047c25 */ /* 0x000fc8000f800004 */
[----:B------:R-:W-:-:S04]  /*11080*/  IMAD.WIDE.U32 R6, R7, UR6, RZ ;  /* 0x0000000607067c25 */ /* 0x000fc8000f8e00ff */
[----:B------:R-:W-:Y:S01]  /*11090*/  IMAD.X R3, RZ, RZ, RZ, P0 ;  /* 0x000000ffff037224 */ /* 0x000fe200000e06ff */
[----:B------:R-:W-:Y:S01]  /*110a0*/  IADD3 RZ, P0, R7, R4, RZ ;  /* 0x0000000407ff7210 */ /* 0x000fe20007f1e0ff */
[----:B------:R-:W-:-:S04]  /*110b0*/  IMAD.MOV.U32 R2, RZ, RZ, R5 ;  /* 0x000000ffff027224 */ /* 0x000fc800078e0005 */
[----:B------:R-:W-:-:S08]  /*110c0*/  IMAD.WIDE.U32.X R2, R13, UR7, R2, P0 ;  /* 0x000000070d027c25 */ /* 0x000fd000080e0402 */
.L_x_236:
[--C-:B------:R-:W-:Y:S01]  /*110d0*/  SHF.R.U64 R6, R2, UR9, R3.reuse ;  /* 0x0000000902067c19 */ /* 0x100fe20008001203 */
[----:B------:R-:W-:Y:S01]  /*110e0*/  ULDC.64 UR6, c[0x0][0x720] ;  /* 0x0001c80000067ab9 */ /* 0x000fe20000000a00 */
[----:B------:R-:W-:Y:S01]  /*110f0*/  SHF.R.U32.HI R2, RZ, UR9, R3 ;  /* 0x00000009ff027c19 */ /* 0x000fe20008011603 */
[----:B------:R-:W-:Y:S01]  /*11100*/  IMAD.MOV.U32 R3, RZ, RZ, R18 ;  /* 0x000000ffff037224 */ /* 0x000fe200078e0012 */
[----:B------:R-:W-:Y:S01]  /*11110*/  IADD3 R5, P0, RZ, -R6, RZ ;  /* 0x80000006ff057210 */ /* 0x000fe20007f1e0ff */
[----:B------:R-:W2:Y:S01]  /*11120*/  LDC R16, c[0x0][0x144] ;  /* 0x00005100ff107b82 */ /* 0x000ea20000000800 */
[----:B0-----:R-:W-:Y:S01]  /*11130*/  I2FP.F32.U32 R7, R11 ;  /* 0x0000000b00077245 */ /* 0x001fe20000201000 */
[----:B------:R-:W-:Y:S01]  /*11140*/  ULDC.64 UR10, c[0x0][0x740] ;  /* 0x0001d000000a7ab9 */ /* 0x000fe20000000a00 */
[----:B------:R-:W-:Y:S01]  /*11150*/  ULDC UR8, c[0x0][0x708] ;  /* 0x0001c20000087ab9 */ /* 0x000fe20000000800 */
[----:B------:R-:W-:Y:S01]  /*11160*/  IMAD.X R2, RZ, RZ, ~R2, P0 ;  /* 0x000000ffff027224 */ /* 0x000fe200000e0e02 */
[----:B------:R-:W-:-:S03]  /*11170*/  ISETP.NE.U32.AND P0, PT, RZ, UR10, PT ;  /* 0x0000000aff007c0c */ /* 0x000fc6000bf05070 */
[----:B------:R-:W-:Y:S01]  /*11180*/  IMAD R4, R2, UR6, RZ ;  /* 0x0000000602047c24 */ /* 0x000fe2000f8e02ff */
[----:B------:R-:W0:Y:S01]  /*11190*/  LDC R13, c[0x0][0x148] ;  /* 0x00005200ff0d7b82 */ /* 0x000e220000000800 */
[----:B------:R-:W-:Y:S01]  /*111a0*/  IMAD.MOV.U32 R2, RZ, RZ, R12 ;  /* 0x000000ffff027224 */ /* 0x000fe200078e000c */
[----:B------:R-:W-:-:S03]  /*111b0*/  ISETP.NE.AND.EX P0, PT, RZ, UR11, PT, P0 ;  /* 0x0000000bff007c0c */ /* 0x000fc6000bf05300 */
[----:B------:R-:W-:Y:S01]  /*111c0*/  IMAD.WIDE.U32 R2, R5, UR6, R2 ;  /* 0x0000000605027c25 */ /* 0x000fe2000f8e0002 */
[----:B------:R-:W-:-:S03]  /*111d0*/  ULDC UR6, c[0x0][0x150] ;  /* 0x0000540000067ab9 */ /* 0x000fc60000000800 */
[----:B------:R-:W-:Y:S02]  /*111e0*/  IMAD R5, R5, UR7, R4 ;  /* 0x0000000705057c24 */ /* 0x000fe4000f8e0204 */
[----:B------:R-:W-:Y:S01]  /*111f0*/  FMUL R4, R7, UR6 ;  /* 0x0000000607047c20 */ /* 0x000fe20008400000 */
[----:B------:R-:W-:Y:S01]  /*11200*/  ULDC UR6, c[0x0][0x718] ;  /* 0x0001c60000067ab9 */ /* 0x000fe20000000800 */
[----:B------:R-:W-:Y:S01]  /*11210*/  ULDC UR7, c[0x0][0x154] ;  /* 0x0000550000077ab9 */ /* 0x000fe20000000800 */
[----:B------:R-:W-:-:S03]  /*11220*/  IADD3 R3, R3, R5, RZ ;  /* 0x0000000503037210 */ /* 0x000fc60007ffe0ff */
[----:B------:R-:W3:Y:S01]  /*11230*/  F2I.U32.TRUNC.NTZ R4, R4 ;  /* 0x0000000400047305 */ /* 0x000ee2000020f000 */
[----:B------:R-:W-:Y:S02]  /*11240*/  SHF.R.U64 R7, R2, UR6, R3 ;  /* 0x0000000602077c19 */ /* 0x000fe40008001203 */
[----:B-1----:R-:W-:-:S05]  /*11250*/  I2FP.F32.U32 R2, R10 ;  /* 0x0000000a00027245 */ /* 0x002fca0000201000 */
[----:B------:R-:W-:Y:S01]  /*11260*/  FMUL R5, R2, UR7 ;  /* 0x0000000702057c20 */ /* 0x000fe20008400000 */
[----:B------:R-:W-:Y:S01]  /*11270*/  SHF.R.U32.HI R2, RZ, UR6, R3 ;  /* 0x00000006ff027c19 */ /* 0x000fe20008011603 */
[----:B------:R-:W-:Y:S02]  /*11280*/  ULDC UR6, c[0x0][0x758] ;  /* 0x0001d60000067ab9 */ /* 0x000fe40000000800 */
[----:B------:R1:W4:Y:S01]  /*11290*/  F2I.U32.TRUNC.NTZ R15, R5 ;  /* 0x00000005000f7305 */ /* 0x000322000020f000 */
[--C-:B------:R-:W-:Y:S02]  /*112a0*/  SHF.R.U64 R14, R7, UR8, R2.reuse ;  /* 0x00000008070e7c19 */ /* 0x100fe40008001202 */
[----:B------:R-:W-:Y:S01]  /*112b0*/  SHF.R.U32.HI R3, RZ, UR8, R2 ;  /* 0x00000008ff037c19 */ /* 0x000fe20008011602 */
[----:B---3--:R-:W-:-:S03]  /*112c0*/  IMAD.MOV R2, RZ, RZ, -R4 ;  /* 0x000000ffff027224 */ /* 0x008fc600078e0a04 */
[----:B------:R-:W-:Y:S01]  /*112d0*/  SHF.R.U64 R12, R14, UR6, R3 ;  /* 0x000000060e0c7c19 */ /* 0x000fe20008001203 */
[----:B--2---:R-:W-:Y:S01]  /*112e0*/  IMAD R17, R16, R2, R11 ;  /* 0x0000000210117224 */ /* 0x004fe200078e020b */
[----:B------:R-:W-:-:S03]  /*112f0*/  SHF.R.U32.HI R4, RZ, UR6, R3 ;  /* 0x00000006ff047c19 */ /* 0x000fc60008011603 */
[----:B------:R-:W-:Y:S02]  /*11300*/  IMAD.MOV.U32 R2, RZ, RZ, R12 ;  /* 0x000000ffff027224 */ /* 0x000fe400078e000c */
[----:B------:R-:W-:Y:S01]  /*11310*/  IMAD.MOV.U32 R3, RZ, RZ, R4 ;  /* 0x000000ffff037224 */ /* 0x000fe200078e0004 */
[----:B-1--4-:R-:W-:Y:S06]  /*11320*/  @!P0 BRA `(.L_x_237) ;  /* 0x0000000000288947 */ /* 0x012fec0003800000 */
[----:B------:R-:W-:Y:S02]  /*11330*/  ULDC UR6, c[0x0][0x74c] ;  /* 0x0001d30000067ab9 */ /* 0x000fe40000000800 */
[----:B------:R-:W-:-:S05]  /*11340*/  IADD3 R3, P0, R12, UR6, RZ ;  /* 0x000000060c037c10 */ /* 0x000fca000ff1e0ff */
[----:B------:R-:W-:-:S04]  /*11350*/  IMAD.X R11, RZ, RZ, R4, P0 ;  /* 0x000000ffff0b7224 */ /* 0x000fc800000e0604 */
[----:B------:R-:W-:-:S04]  /*11360*/  IMAD.WIDE.U32 R4, R11, UR10, RZ ;  /* 0x0000000a0b047c25 */ /* 0x000fc8000f8e00ff */
[----:B------:R-:W-:-:S04]  /*11370*/  IMAD.WIDE.U32 R4, P0, R3, UR11, R4 ;  /* 0x0000000b03047c25 */ /* 0x000fc8000f800004 */
[----:B------:R-:W-:-:S04]  /*11380*/  IMAD.WIDE.U32 R2, R3, UR10, RZ ;  /* 0x0000000a03027c25 */ /* 0x000fc8000f8e00ff */
[----:B------:R-:W-:Y:S01]  /*11390*/  IMAD.MOV.U32 R2, RZ, RZ, R5 ;  /* 0x000000ffff027224 */ /* 0x000fe200078e0005 */
[----:B------:R-:W-:Y:S01]  /*113a0*/  IADD3 RZ, P1, R3, R4, RZ ;  /* 0x0000000403ff7210 */ /* 0x000fe20007f3e0ff */
[----:B------:R-:W-:-:S04]  /*113b0*/  IMAD.X R3, RZ, RZ, RZ, P0 ;  /* 0x000000ffff037224 */ /* 0x000fc800000e06ff */
[----:B------:R-:W-:-:S08]  /*113c0*/  IMAD.WIDE.U32.X R2, R11, UR11, R2, P1 ;  /* 0x0000000b0b027c25 */ /* 0x000fd000088e0402 */
.L_x_237:
[----:B------:R-:W-:Y:S01]  /*113d0*/  ULDC UR6, c[0x0][0x748] ;  /* 0x0001d20000067ab9 */ /* 0x000fe20000000800 */
[----:B------:R-:W-:Y:S01]  /*113e0*/  IMAD.MOV R15, RZ, RZ, -R15 ;  /* 0x000000ffff0f7224 */ /* 0x000fe200078e0a0f */
[----:B------:R-:W-:Y:S01]  /*113f0*/  SHF.R.U64 R3, R2, UR6, R3 ;  /* 0x0000000602037c19 */ /* 0x000fe20008001203 */
[----:B------:R-:W-:Y:S01]  /*11400*/  ULDC UR6, c[0x0][0x738] ;  /* 0x0001ce0000067ab9 */ /* 0x000fe20000000800 */
[----:B------:R-:W-:Y:S01]  /*11410*/  LOP3.LUT R2, R14, UR33, RZ, 0xc0, !PT ;  /* 0x000000210e027c12 */ /* 0x000fe2000f8ec0ff */
[----:B0-----:R-:W-:Y:S01]  /*11420*/  @P5 IMAD R17, R13, R15, R10 ;  /* 0x0000000f0d115224 */ /* 0x001fe200078e020a */
[----:B------:R-:W-:Y:S01]  /*11430*/  IADD3 R5, -R3, RZ, RZ ;  /* 0x000000ff03057210 */ /* 0x000fe20007ffe1ff */
[----:B------:R-:W-:Y:S01]  /*11440*/  ULDC UR7, c[0x0][0x710] ;  /* 0x0001c40000077ab9 */ /* 0x000fe20000000800 */
[----:B------:R-:W-:Y:S01]  /*11450*/  LOP3.LUT R7, R7, UR4, RZ, 0xc0, !PT ;  /* 0x0000000407077c12 */ /* 0x000fe2000f8ec0ff */
[----:B------:R-:W-:Y:S02]  /*11460*/  IMAD R2, R3, UR5, R2 ;  /* 0x0000000503027c24 */ /* 0x000fe4000f8e0202 */
[----:B------:R-:W-:Y:S01]  /*11470*/  IMAD R12, R5, UR6, R12 ;  /* 0x00000006050c7c24 */ /* 0x000fe2000f8e020c */
[----:B------:R-:W-:Y:S01]  /*11480*/  ULDC UR6, c[0x0][0x700] ;  /* 0x0001c00000067ab9 */ /* 0x000fe20000000800 */
[----:B------:R-:W-:-:S02]  /*11490*/  IMAD R5, R2, UR7, R17 ;  /* 0x0000000702057c24 */ /* 0x000fc4000f8e0211 */
[----:B------:R-:W-:Y:S02]  /*114a0*/  IMAD R12, R12, UR6, R7 ;  /* 0x000000060c0c7c24 */ /* 0x000fe4000f8e0207 */
[----:B------:R-:W-:-:S03]  /*114b0*/  IMAD.MOV.U32 R2, RZ, RZ, 0x1 ;  /* 0x00000001ff027424 */ /* 0x000fc600078e00ff */
[----:B------:R-:W-:Y:S02]  /*114c0*/  SEL R7, R12, R5, !P5 ;  /* 0x000000050c077207 */ /* 0x000fe40006800000 */
[----:B------:R-:W-:-:S07]  /*114d0*/  SEL R5, R5, R12, !P5 ;  /* 0x0000000c05057207 */ /* 0x000fce0006800000 */
.L_x_235:
[----:B------:R-:W-:Y:S05]  /*114e0*/  BSYNC B1 ;  /* 0x0000000000017941 */ /* 0x000fea0003800000 */
.L_x_234:
[----:B------:R-:W-:-:S13]  /*114f0*/  LOP3.LUT P0, RZ, R2, 0xff, RZ, 0xc0, !PT ;  /* 0x000000ff02ff7812 */ /* 0x000fda000780c0ff */
[----:B------:R-:W-:Y:S05]  /*11500*/  @P0 BRA `(.L_x_238) ;  /* 0xfffffff000ec0947 */ /* 0x000fea000383ffff */
[----:B------:R-:W-:Y:S05]  /*11510*/  BSYNC B0 ;  /* 0x0000000000007941 */ /* 0x000fea0003800000 */
.L_x_227:
[----:B------:R-:W-:-:S03]  /*11520*/  UMOV UR6, 0xffffffff ;  /* 0xffffffff00067882 */ /* 0x000fc60000000000 */
[----:B------:R-:W-:Y:S05]  /*11530*/  BRA.DIV UR6, `(.L_x_239) ;  /* 0x00000006062c7947 */ /* 0x000fea000b800000 */
[----:B------:R-:W-:-:S13]  /*11540*/  ELECT P0, URZ, PT ;  /* 0x00000000003f782f */ /* 0x000fda0003800000 */
.L_x_254:
[----:B------:R-:W-:Y:S04]  /*11550*/  BSSY B0, `(.L_x_240) ;  /* 0x0000035000007945 */ /* 0x000fe80003800000 */
[----:B------:R-:W-:Y:S05]  /*11560*/  @!P0 BRA `(.L_x_241) ;  /* 0x0000000000cc8947 */ /* 0x000fea0003800000 */
[----:B------:R-:W-:-:S04]  /*11570*/  ULOP3.LUT UR6, UR13, 0x2, URZ, 0xfc, !UPT ;  /* 0x000000020d067892 */ /* 0x000fc8000f8efc3f */
[----:B------:R-:W-:-:S06]  /*11580*/  UISETP.NE.AND UP0, UPT, UR6, 0x3, UPT ;  /* 0x000000030600788c */ /* 0x000fcc000bf05270 */
[----:B------:R-:W-:-:S13]  /*11590*/  PLOP3.LUT P0, PT, PT, PT, UP0, 0x80, 0x0 ;  /* 0x000000000000781c */ /* 0x000fda0003f0f008 */
[----:B------:R-:W-:Y:S05]  /*115a0*/  @!P0 BRA `(.L_x_242) ;  /* 0x0000000000048947 */ /* 0x000fea0003800000 */
[----:B------:R-:W-:Y:S01]  /*115b0*/  BPT.TRAP 0x1 ;  /* 0x000000040000795c */ /* 0x000fe20000300000 */
.L_x_242:
[----:B------:R-:W0:Y:S01]  /*115c0*/  S2R R3, SR_CgaCtaId ;  /* 0x0000000000037919 */ /* 0x000e220000008800 */
[----:B------:R-:W-:-:S04]  /*115d0*/  MOV R2, 0x400 ;  /* 0x0000040000027802 */ /* 0x000fc80000000f00 */
[----:B0-----:R-:W-:Y:S02]  /*115e0*/  LEA R3, R3, R2, 0x18 ;  /* 0x0000000203037211 */ /* 0x001fe400078ec0ff */
[----:B------:R-:W-:-:S03]  /*115f0*/  SHF.L.U32 R2, R0, 0x1f, RZ ;  /* 0x0000001f00027819 */ /* 0x000fc600000006ff */
[----:B------:R-:W-:-:S04]  /*11600*/  VIADD R3, R3, 0x28 ;  /* 0x0000002803037836 */ /* 0x000fc80000000000 */
[C---:B------:R-:W-:Y:S02]  /*11610*/  IMAD R7, R8.reuse, 0x8, R3 ;  /* 0x0000000808077824 */ /* 0x040fe400078e0203 */
[----:B------:R-:W-:Y:S02]  /*11620*/  VIADD R8, R8, 0x1 ;  /* 0x0000000108087836 */ /* 0x000fe40000000000 */
[----:B------:R-:W0:Y:S03]  /*11630*/  SYNCS.PHASECHK.TRANS64.TRYWAIT P0, [R7+URZ], R2 ;  /* 0x00000002070075a7 */ /* 0x000e26000800017f */
[----:B------:R-:W-:-:S04]  /*11640*/  ISETP.NE.AND P1, PT, R8, 0x5, PT ;  /* 0x000000050800780c */ /* 0x000fc80003f25270 */
[----:B------:R-:W-:Y:S02]  /*11650*/  SEL R5, RZ, 0x1, P1 ;  /* 0x00000001ff057807 */ /* 0x000fe40000800000 */
[----:B------:R-:W-:Y:S02]  /*11660*/  SEL R8, R8, RZ, P1 ;  /* 0x000000ff08087207 */ /* 0x000fe40000800000 */
[----:B------:R-:W-:-:S03]  /*11670*/  LOP3.LUT R5, R0, R5, RZ, 0x3c, !PT ;  /* 0x0000000500057212 */ /* 0x000fc600078e3cff */
[----:B------:R-:W-:Y:S01]  /*11680*/  IMAD R9, R8, 0x8, R3 ;  /* 0x0000000808097824 */ /* 0x000fe200078e0203 */
[----:B------:R-:W-:Y:S01]  /*11690*/  SHF.L.U32 R4, R5, 0x1f, RZ ;  /* 0x0000001f05047819 */ /* 0x000fe200000006ff */
[----:B0-----:R-:W-:Y:S06]  /*116a0*/  @!P0 BRA `(.L_x_243) ;  /* 0x0000000000f08947 */ /* 0x001fec0003800000 */
.L_x_255:
[----:B------:R-:W1:Y:S01]  /*116b0*/  SYNCS.PHASECHK.TRANS64.TRYWAIT P0, [R9+URZ], R4 ;  /* 0x00000004090075a7 */ /* 0x000e62000800017f */
[----:B------:R-:W-:-:S05]  /*116c0*/  VIADD R0, R8, 0x1 ;  /* 0x0000000108007836 */ /* 0x000fca0000000000 */
[----:B------:R-:W-:-:S04]  /*116d0*/  ISETP.NE.AND P1, PT, R0, 0x5, PT ;  /* 0x000000050000780c */ /* 0x000fc80003f25270 */
[----:B0-----:R-:W-:Y:S02]  /*116e0*/  SEL R2, RZ, 0x1, P1 ;  /* 0x00000001ff027807 */ /* 0x001fe40000800000 */
[----:B------:R-:W-:Y:S02]  /*116f0*/  SEL R0, R0, RZ, P1 ;  /* 0x000000ff00007207 */ /* 0x000fe40000800000 */
[----:B------:R-:W-:-:S03]  /*11700*/  LOP3.LUT R7, R5, R2, RZ, 0x3c, !PT ;  /* 0x0000000205077212 */ /* 0x000fc600078e3cff */
[----:B------:R-:W-:Y:S01]  /*11710*/  IMAD R6, R0, 0x8, R3 ;  /* 0x0000000800067824 */ /* 0x000fe200078e0203 */
[----:B------:R-:W-:Y:S01]  /*11720*/  SHF.L.U32 R5, R7, 0x1f, RZ ;  /* 0x0000001f07057819 */ /* 0x000fe200000006ff */
[----:B-1----:R-:W-:Y:S06]  /*11730*/  @!P0 BRA `(.L_x_244) ;  /* 0x0000000000e08947 */ /* 0x002fec0003800000 */
.L_x_256:
[----:B------:R-:W1:Y:S01]  /*11740*/  SYNCS.PHASECHK.TRANS64.TRYWAIT P0, [R6+URZ], R5 ;  /* 0x00000005060075a7 */ /* 0x000e62000800017f */
[----:B------:R-:W-:-:S04]  /*11750*/  IADD3 R0, R0, 0x1, RZ ;  /* 0x0000000100007810 */ /* 0x000fc80007ffe0ff */
[----:B------:R-:W-:-:S04]  /*11760*/  ISETP.NE.AND P1, PT, R0, 0x5, PT ;  /* 0x000000050000780c */ /* 0x000fc80003f25270 */
[----:B------:R-:W-:Y:S02]  /*11770*/  SEL R2, RZ, 0x1, P1 ;  /* 0x00000001ff027807 */ /* 0x000fe40000800000 */
[----:B------:R-:W-:Y:S02]  /*11780*/  SEL R0, R0, RZ, P1 ;  /* 0x000000ff00007207 */ /* 0x000fe40000800000 */
[----:B------:R-:W-:-:S03]  /*11790*/  LOP3.LUT R7, R7, R2, RZ, 0x3c, !PT ;  /* 0x0000000207077212 */ /* 0x000fc600078e3cff */
[----:B0-----:R-:W-:Y:S01]  /*117a0*/  IMAD R9, R0, 0x8, R3 ;  /* 0x0000000800097824 */ /* 0x001fe200078e0203 */
[----:B------:R-:W-:Y:S01]  /*117b0*/  SHF.L.U32 R4, R7, 0x1f, RZ ;  /* 0x0000001f07047819 */ /* 0x000fe200000006ff */
[----:B-1----:R-:W-:Y:S06]  /*117c0*/  @!P0 BRA `(.L_x_245) ;  /* 0x0000000000d08947 */ /* 0x002fec0003800000 */
.L_x_257:
[----:B------:R-:W1:Y:S01]  /*117d0*/  SYNCS.PHASECHK.TRANS64.TRYWAIT P0, [R9+URZ], R4 ;  /* 0x00000004090075a7 */ /* 0x000e62000800017f */
[----:B------:R-:W-:-:S05]  /*117e0*/  VIADD R0, R0, 0x1 ;  /* 0x0000000100007836 */ /* 0x000fca0000000000 */
[----:B------:R-:W-:-:S04]  /*117f0*/  ISETP.NE.AND P1, PT, R0, 0x5, PT ;  /* 0x000000050000780c */ /* 0x000fc80003f25270 */
[----:B------:R-:W-:Y:S02]  /*11800*/  SEL R2, RZ, 0x1, P1 ;  /* 0x00000001ff027807 */ /* 0x000fe40000800000 */
[----:B------:R-:W-:Y:S02]  /*11810*/  SEL R0, R0, RZ, P1 ;  /* 0x000000ff00007207 */ /* 0x000fe40000800000 */
[----:B------:R-:W-:Y:S01]  /*11820*/  LOP3.LUT R2, R7, R2, RZ, 0x3c, !PT ;  /* 0x0000000207027212 */ /* 0x000fe200078e3cff */
[----:B-1----:R-:W-:Y:S06]  /*11830*/  @!P0 BRA `(.L_x_246) ;  /* 0x0000000000c88947 */ /* 0x002fec0003800000 */
.L_x_258:
[----:B------:R-:W-:Y:S01]  /*11840*/  IMAD R3, R0, 0x8, R3 ;  /* 0x0000000800037824 */ /* 0x000fe200078e0203 */
[----:B------:R-:W-:-:S07]  /*11850*/  SHF.L.U32 R0, R2, 0x1f, RZ ;  /* 0x0000001f02007819 */ /* 0x000fce00000006ff */
.L_x_247:
[----:B--2---:R2:W3:Y:S02]  /*11860*/  SYNCS.PHASECHK.TRANS64.TRYWAIT P0, [R3+URZ], R0 ;  /* 0x00000000030075a7 */ /* 0x0044e4000800017f */
[----:B---3--:R-:W-:Y:S05]  /*11870*/  @!P0 NANOSLEEP.SYNCS 0x989680 ;  /* 0x009896800000895d */ /* 0x008fea0003900000 */
[----:B------:R-:W3:Y:S02]  /*11880*/  @!P0 SYNCS.PHASECHK.TRANS64 P0, [R3+URZ], R0 ;  /* 0x00000000030085a7 */ /* 0x000ee4000800007f */
[----:B---3--:R-:W-:Y:S05]  /*11890*/  @!P0 BRA `(.L_x_247) ;  /* 0xfffffffc00f08947 */ /* 0x008fea000383ffff */
.L_x_241:
[----:B------:R-:W-:Y:S05]  /*118a0*/  BSYNC B0 ;  /* 0x0000000000007941 */ /* 0x000fea0003800000 */
.L_x_240:
[----:B------:R-:W-:Y:S05]  /*118b0*/  EXIT ;  /* 0x000000000000794d */ /* 0x000fea0003800000 */
.L_x_21:
[----:B-1----:R-:W-:-:S04]  /*118c0*/  IMAD.U32 R153, RZ, RZ, UR8 ;  /* 0x00000008ff997e24 */ /* 0x002fc8000f8e00ff */
[----:B------:R1:W2:Y:S03]  /*118d0*/  SYNCS.PHASECHK.TRANS64.TRYWAIT P1, [R153+URZ], R152 ;  /* 0x00000098990075a7 */ /* 0x0002a6000802017f */
[----:B--2---:R-:W-:Y:S05]  /*118e0*/  @!P1 NANOSLEEP.SYNCS 0x989680 ;  /* 0x009896800000995d */ /* 0x004fea0003900000 */
[----:B------:R-:W2:Y:S02]  /*118f0*/  @!P1 SYNCS.PHASECHK.TRANS64 P1, [R153+URZ], R152 ;  /* 0x00000098990095a7 */ /* 0x000ea4000802007f */
[----:B--2---:R-:W-:Y:S05]  /*11900*/  @!P1 BRA `(.L_x_21) ;  /* 0xfffffffc00ec9947 */ /* 0x004fea000383ffff */
[----:B------:R-:W-:Y:S05]  /*11910*/  BRA `(.L_x_20) ;  /* 0xffffff04005c7947 */ /* 0x000fea000383ffff */
.L_x_228:
[----:B------:R-:W-:Y:S01]  /*11920*/  BSSY B1, `(.L_x_248) ;  /* 0x0000006000017945 */ /* 0x000fe20003800000 */
[----:B------:R-:W-:-:S07]  /*11930*/  IMAD.MOV.U32 R2, RZ, RZ, -0x1 ;  /* 0xffffffffff027424 */ /* 0x000fce00078e00ff */
[----:B------:R-:W-:Y:S05]  /*11940*/  WARPSYNC.COLLECTIVE R2, `(.L_x_249) ;  /* 0x00000000020c7348 */ /* 0x000fea0003c00000 */
[----:B------:R-:W-:Y:S02]  /*11950*/  ELECT P0, UR62, PT ;  /* 0x00000000003e782f */ /* 0x000fe40003800000 */
[----:B------:R-:W-:Y:S01]  /*11960*/  MOV R2, UR62 ;  /* 0x0000003e00027c02 */ /* 0x000fe20008000f00 */
[----:B------:R-:W-:Y:S10]  /*11970*/  ENDCOLLECTIVE ;  /* 0x000000000000791b */ /* 0x000ff40003800000 */
.L_x_249:
[----:B------:R-:W-:Y:S05]  /*11980*/  BSYNC B1 ;  /* 0x0000000000017941 */ /* 0x000fea0003800000 */
.L_x_248:
[----:B------:R-:W-:Y:S05]  /*11990*/  BRA `(.L_x_250) ;  /* 0xffffffec00d47947 */ /* 0x000fea000383ffff */
.L_x_231:
[----:B0-----:R0:W2:Y:S02]  /*119a0*/  SYNCS.PHASECHK.TRANS64.TRYWAIT P0, [R11+URZ+0x28], R4 ;  /* 0x000028040b0075a7 */ /* 0x0010a4000800017f */
[----:B--2---:R-:W-:Y:S05]  /*119b0*/  @!P0 NANOSLEEP.SYNCS 0x989680 ;  /* 0x009896800000895d */ /* 0x004fea0003900000 */
[----:B------:R-:W2:Y:S02]  /*119c0*/  @!P0 SYNCS.PHASECHK.TRANS64 P0, [R11+URZ+0x28], R4 ;  /* 0x000028040b0085a7 */ /* 0x000ea4000800007f */
[----:B--2---:R-:W-:Y:S05]  /*119d0*/  @!P0 BRA `(.L_x_231) ;  /* 0xfffffffc00f08947 */ /* 0x004fea000383ffff */
[----:B------:R-:W-:Y:S05]  /*119e0*/  BRA `(.L_x_251) ;  /* 0xfffffff0001c7947 */ /* 0x000fea000383ffff */
.L_x_239:
[----:B------:R-:W-:Y:S01]  /*119f0*/  BSSY B0, `(.L_x_252) ;  /* 0x0000006000007945 */ /* 0x000fe20003800000 */
[----:B------:R-:W-:-:S07]  /*11a00*/  IMAD.MOV.U32 R2, RZ, RZ, -0x1 ;  /* 0xffffffffff027424 */ /* 0x000fce00078e00ff */
[----:B------:R-:W-:Y:S05]  /*11a10*/  WARPSYNC.COLLECTIVE R2, `(.L_x_253) ;  /* 0x00000000020c7348 */ /* 0x000fea0003c00000 */
[----:B------:R-:W-:Y:S02]  /*11a20*/  ELECT P0, UR62, PT ;  /* 0x00000000003e782f */ /* 0x000fe40003800000 */
[----:B------:R-:W-:Y:S01]  /*11a30*/  MOV R2, UR62 ;  /* 0x0000003e00027c02 */ /* 0x000fe20008000f00 */
[----:B------:R-:W-:Y:S10]  /*11a40*/  ENDCOLLECTIVE ;  /* 0x000000000000791b */ /* 0x000ff40003800000 */
.L_x_253:
[----:B------:R-:W-:Y:S05]  /*11a50*/  BSYNC B0 ;  /* 0x0000000000007941 */ /* 0x000fea0003800000 */
.L_x_252:
[----:B------:R-:W-:Y:S05]  /*11a60*/  BRA `(.L_x_254) ;  /* 0xfffffff800b87947 */ /* 0x000fea000383ffff */
.L_x_243:
[----:B0-----:R0:W1:Y:S02]  /*11a70*/  SYNCS.PHASECHK.TRANS64.TRYWAIT P0, [R7+URZ], R2 ;  /* 0x00000002070075a7 */ /* 0x001064000800017f */
[----:B-1----:R-:W-:Y:S05]  /*11a80*/  @!P0 NANOSLEEP.SYNCS 0x989680 ;  /* 0x009896800000895d */ /* 0x002fea0003900000 */
[----:B------:R-:W1:Y:S02]  /*11a90*/  @!P0 SYNCS.PHASECHK.TRANS64 P0, [R7+URZ], R2 ;  /* 0x00000002070085a7 */ /* 0x000e64000800007f */
[----:B-1----:R-:W-:Y:S05]  /*11aa0*/  @!P0 BRA `(.L_x_243) ;  /* 0xfffffffc00f08947 */ /* 0x002fea000383ffff */
[----:B------:R-:W-:Y:S05]  /*11ab0*/  BRA `(.L_x_255) ;  /* 0xfffffff800fc7947 */ /* 0x000fea000383ffff */
.L_x_244:
[----:B0-----:R0:W1:Y:S02]  /*11ac0*/  SYNCS.PHASECHK.TRANS64.TRYWAIT P0, [R9+URZ], R4 ;  /* 0x00000004090075a7 */ /* 0x001064000800017f */
[----:B-1----:R-:W-:Y:S05]  /*11ad0*/  @!P0 NANOSLEEP.SYNCS 0x989680 ;  /* 0x009896800000895d */ /* 0x002fea0003900000 */
[----:B------:R-:W1:Y:S02]  /*11ae0*/  @!P0 SYNCS.PHASECHK.TRANS64 P0, [R9+URZ], R4 ;  /* 0x00000004090085a7 */ /* 0x000e64000800007f */
[----:B-1----:R-:W-:Y:S05]  /*11af0*/  @!P0 BRA `(.L_x_244) ;  /* 0xfffffffc00f08947 */ /* 0x002fea000383ffff */
[----:B------:R-:W-:Y:S05]  /*11b00*/  BRA `(.L_x_256) ;  /* 0xfffffffc000c7947 */ /* 0x000fea000383ffff */
.L_x_245:
[----:B0-----:R0:W1:Y:S02]  /*11b10*/  SYNCS.PHASECHK.TRANS64.TRYWAIT P0, [R6+URZ], R5 ;  /* 0x00000005060075a7 */ /* 0x001064000800017f */
[----:B-1----:R-:W-:Y:S05]  /*11b20*/  @!P0 NANOSLEEP.SYNCS 0x989680 ;  /* 0x009896800000895d */ /* 0x002fea0003900000 */
[----:B------:R-:W1:Y:S02]  /*11b30*/  @!P0 SYNCS.PHASECHK.TRANS64 P0, [R6+URZ], R5 ;  /* 0x00000005060085a7 */ /* 0x000e64000800007f */
[----:B-1----:R-:W-:Y:S05]  /*11b40*/  @!P0 BRA `(.L_x_245) ;  /* 0xfffffffc00f08947 */ /* 0x002fea000383ffff */
[----:B------:R-:W-:Y:S05]  /*11b50*/  BRA `(.L_x_257) ;  /* 0xfffffffc001c7947 */ /* 0x000fea000383ffff */
.L_x_246:
[----:B-1----:R1:W2:Y:S02]  /*11b60*/  SYNCS.PHASECHK.TRANS64.TRYWAIT P0, [R9+URZ], R4 ;  /* 0x00000004090075a7 */ /* 0x0022a4000800017f */
[----:B--2---:R-:W-:Y:S05]  /*11b70*/  @!P0 NANOSLEEP.SYNCS 0x989680 ;  /* 0x009896800000895d */ /* 0x004fea0003900000 */
[----:B------:R-:W2:Y:S02]  /*11b80*/  @!P0 SYNCS.PHASECHK.TRANS64 P0, [R9+URZ], R4 ;  /* 0x00000004090085a7 */ /* 0x000ea4000800007f */
[----:B--2---:R-:W-:Y:S05]  /*11b90*/  @!P0 BRA `(.L_x_246) ;  /* 0xfffffffc00f08947 */ /* 0x004fea000383ffff */
[----:B------:R-:W-:Y:S05]  /*11ba0*/  BRA `(.L_x_258) ;  /* 0xfffffffc00247947 */ /* 0x000fea000383ffff */
.L_x_259:
[----:B------:R-:W-:-:S00]  /*11bb0*/  BRA `(.L_x_259) ;  /* 0xfffffffc00fc7947 */ /* 0x000fc0000383ffff */
[----:B------:R-:W-:-:S00]  /*11bc0*/  NOP ;  /* 0x0000000000007918 */ /* 0x000fc00000000000 */
        /* <DEDUP_REMOVED lines=11> */
.L_x_260:


//--------------------- .nv.shared._ZN7cutlass13device_kernelINS_4gemm6kernel13GemmUniversalIN4cute5tupleIJiiiiEEENS1_10collective13CollectiveMmaINS1_43MainloopSm90TmaGmmaWarpSpecializedSparseFP8ILi5ENS5_IJNS4_1CILi1EEENSA_ILi2EEESB_EEENS1_35KernelTmaWarpSpecializedCooperativeEEENS5_IJNSA_ILi128EEENSA_ILi256EEESG_EEENS_12float_e4m3_tENS5_IJNS4_6LayoutINS5_IJiNS5_IJSC_iEEEiEEENS5_IJlNS5_IJSB_SC_EEElEEEEENSK_INS5_IJNS5_IJNSA_ILi64EEEiEEENS5_IJSG_iEEEiEEENS5_IJNS5_IJSG_NSA_ILi8192EEEEEENS5_IJSB_lEEElEEEEEEEESJ_NS5_IJlSB_lEEENS4_8TiledMMAINS4_8MMA_AtomIJNS4_4SM904GMMA6SPARSE32GMMA_64x256x64_F32E4M3E4M3_SS_TNILNS14_7ScaleInE1ELS17_1ELNS14_9SparseSelE0EEEEEENSK_INS5_IJSC_SB_SB_EEENS5_IJSB_NSA_ILi0EEES1C_EEEEENS5_IJNS4_10UnderscoreES1F_S1F_EEEEENS4_23SM90_TMA_LOAD_MULTICASTENS4_14ComposedLayoutINS4_7SwizzleILi2ELi4ELi3EEENS4_25smem_sparse_ptr_flag_bitsILi2ELi8EEENSK_INS5_IJNS5_IJSB_NSA_ILi8EEEEEENS5_IJSC_SQ_EEEEEENS5_IJNS5_IJS1C_SG_EEESN_EEEEEEEvNS4_8identityENS4_13SM90_TMA_LOADENS1J_INS1K_ILi3ELi4ELi3EEENS4_18smem_ptr_flag_bitsILi8EEENSK_INS5_IJS1O_SG_EEENS5_IJSG_SB_EEEEEEEvS1W_EENS_8epilogue10collective6detail29Sm90TmaWarpSpecializedAdapterINS27_15DefaultEpilogueIfNS5_IJSB_llEEES2B_NS26_6thread17LinearCombinationIfLi1EffLNS2C_9ScaleType4KindE0ELNS_15FloatRoundStyleE2EfEENS1_15EpilogueDefaultEEEEEvvEEEEvNT_6ParamsE --------------------------
	.section	.nv.shared._ZN7cutlass13device_kernelINS_4gemm6kernel13GemmUniversalIN4cute5tupleIJiiiiEEENS1_10collective13CollectiveMmaINS1_43MainloopSm90TmaGmmaWarpSpecializedSparseFP8ILi5ENS5_IJNS4_1CILi1EEENSA_ILi2EEESB_EEENS1_35KernelTmaWarpSpecializedCooperativeEEENS5_IJNSA_ILi128EEENSA_ILi256EEESG_EEENS_12float_e4m3_tENS5_IJNS4_6LayoutINS5_IJiNS5_IJSC_iEEEiEEENS5_IJlNS5_IJSB_SC_EEElEEEEENSK_INS5_IJNS5_IJNSA_ILi64EEEiEEENS5_IJSG_iEEEiEEENS5_IJNS5_IJSG_NSA_ILi8192EEEEEENS5_IJSB_lEEElEEEEEEEESJ_NS5_IJlSB_lEEENS4_8TiledMMAINS4_8MMA_AtomIJNS4_4SM904GMMA6SPARSE32GMMA_64x256x64_F32E4M3E4M3_SS_TNILNS14_7ScaleInE1ELS17_1ELNS14_9SparseSelE0EEEEEENSK_INS5_IJSC_SB_SB_EEENS5_IJSB_NSA_ILi0EEES1C_EEEEENS5_IJNS4_10UnderscoreES1F_S1F_EEEEENS4_23SM90_TMA_LOAD_MULTICASTENS4_14ComposedLayoutINS4_7SwizzleILi2ELi4ELi3EEENS4_25smem_sparse_ptr_flag_bitsILi2ELi8EEENSK_INS5_IJNS5_IJSB_NSA_ILi8EEEEEENS5_IJSC_SQ_EEEEEENS5_IJNS5_IJS1C_SG_EEESN_EEEEEEEvNS4_8identityENS4_13SM90_TMA_LOADENS1J_INS1K_ILi3ELi4ELi3EEENS4_18smem_ptr_flag_bitsILi8EEENSK_INS5_IJS1O_SG_EEENS5_IJSG_SB_EEEEEEEvS1W_EENS_8epilogue10collective6detail29Sm90TmaWarpSpecializedAdapterINS27_15DefaultEpilogueIfNS5_IJSB_llEEES2B_NS26_6thread17LinearCombinationIfLi1EffLNS2C_9ScaleType4KindE0ELNS_15FloatRoundStyleE2EfEENS1_15EpilogueDefaultEEEEEvvEEEEvNT_6ParamsE,"aw",@nobits
	.sectionflags	@""
	.align	16
	.zero		1024


//--------------------- .nv.shared.reserved.0     --------------------------
	.section	.nv.shared.reserved.0,"aw",@nobits
	.weak		__nv_reservedSMEM_offset_0_alias
	.size		__nv_reservedSMEM_offset_0_alias, 0, 0
	.other		__nv_reservedSMEM_offset_0_alias,@"STO_CUDA_RESERVED_SHARED STV_DEFAULT"
__nv_reservedSMEM_offset_0_alias:
	.zero		0


//--------------------- .nv.global                --------------------------
	.section	.nv.global,"aw",@nobits
.nv.global:
	.type		_ZN39_INTERNAL_14b22171_4_k_cu_79bd09b0_27754cute1_E,@object
	.size		_ZN39_INTERNAL_14b22171_4_k_cu_79bd09b0_27754cute1_E,(_ZN39_INTERNAL_14b22171_4_k_cu_79bd09b0_27754cuda3std3__45__cpo6cbeginE - _ZN39_INTERNAL_14b22171_4_k_cu_79bd09b0_27754cute1_E)
_ZN39_INTERNAL_14b22171_4_k_cu_79bd09b0_27754cute1_E:
	.zero		1
	.type		_ZN39_INTERNAL_14b22171_4_k_cu_79bd09b0_27754cuda3std3__45__cpo6cbeginE,@object
	.size		_ZN39_INTERNAL_14b22171_4_k_cu_79bd09b0_27754cuda3std3__45__cpo6cbeginE,(_ZN39_INTERNAL_14b22171_4_k_cu_79bd09b0_27754cuda3std3__48in_placeE - _ZN39_INTERNAL_14b22171_4_k_cu_79bd09b0_27754cuda3std3__45__cpo6cbeginE)
_ZN39_INTERNAL_14b22171_4_k_cu_79bd09b0_27754cuda3std3__45__cpo6cbeginE:
	.zero		1
	.type		_ZN39_INTERNAL_14b22171_4_k_cu_79bd09b0_27754cuda3std3__48in_placeE,@object
	.size		_ZN39_INTERNAL_14b22171_4_k_cu_79bd09b0_27754cuda3std3__48in_placeE,(_ZN39_INTERNAL_14b22171_4_k_cu_79bd09b0_27754cuda3std6ranges3__45__cpo9iter_moveE - _ZN39_INTERNAL_14b22171_4_k_cu_79bd09b0_27754cuda3std3__48in_placeE)
_ZN39_INTERNAL_14b22171_4_k_cu_79bd09b0_27754cuda3std3__48in_placeE:
	.zero		1
	.type		_ZN39_INTERNAL_14b22171_4_k_cu_79bd09b0_27754cuda3std6ranges3__45__cpo9iter_moveE,@object
	.size		_ZN39_INTERNAL_14b22171_4_k_cu_79bd09b0_27754cuda3std6ranges3__45__cpo9iter_moveE,(_ZN39_INTERNAL_14b22171_4_k_cu_79bd09b0_27754cuda3std3__45__cpo5beginE - _ZN39_INTERNAL_14b22171_4_k_cu_79bd09b0_27754cuda3std6ranges3__45__cpo9iter_moveE)
_ZN39_INTERNAL_14b22171_4_k_cu_79bd09b0_27754cuda3std6ranges3__45__cpo9iter_moveE:
	.zero		1
	.type		_ZN39_INTERNAL_14b22171_4_k_cu_79bd09b0_27754cuda3std3__45__cpo5beginE,@object
	.size		_ZN39_INTERNAL_14b22171_4_k_cu_79bd09b0_27754cuda3std3__45__cpo5beginE,(_ZN39_INTERNAL_14b22171_4_k_cu_79bd09b0_27754cuda3std3__441_GLOBAL__N__14b22171_4_k_cu_79bd09b0_27756ignoreE - _ZN39_INTERNAL_14b22171_4_k_cu_79bd09b0_27754cuda3std3__45__cpo5beginE)
_ZN39_INTERNAL_14b22171_4_k_cu_79bd09b0_27754cuda3std3__45__cpo5beginE:
	.zero		1
	.type		_ZN39_INTERNAL_14b22171_4_k_cu_79bd09b0_27754cuda3std3__441_GLOBAL__N__14b22171_4_k_cu_79bd09b0_27756ignoreE,@object
	.size		_ZN39_INTERNAL_14b22171_4_k_cu_79bd09b0_27754cuda3std3__441_GLOBAL__N__14b22171_4_k_cu_79bd09b0_27756ignoreE,(_ZN39_INTERNAL_14b22171_4_k_cu_79bd09b0_27754cute7productE - _ZN39_INTERNAL_14b22171_4_k_cu_79bd09b0_27754cuda3std3__441_GLOBAL__N__14b22171_4_k_cu_79bd09b0_27756ignoreE)
_ZN39_INTERNAL_14b22171_4_k_cu_79bd09b0_27754cuda3std3__441_GLOBAL__N__14b22171_4_k_cu_79bd09b0_27756ignoreE:
	.zero		1
	.type		_ZN39_INTERNAL_14b22171_4_k_cu_79bd09b0_27754cute7productE,@object
	.size		_ZN39_INTERNAL_14b22171_4_k_cu_79bd09b0_27754cute7productE,(_ZN39_INTERNAL_14b22171_4_k_cu_79bd09b0_27754cuda3std3__45__cpo3endE - _ZN39_INTERNAL_14b22171_4_k_cu_79bd09b0_27754cute7productE)
_ZN39_INTERNAL_14b22171_4_k_cu_79bd09b0_27754cute7productE:
	.zero		1
	.type		_ZN39_INTERNAL_14b22171_4_k_cu_79bd09b0_27754cuda3std3__45__cpo3endE,@object
	.size		_ZN39_INTERNAL_14b22171_4_k_cu_79bd09b0_27754cuda3std3__45__cpo3endE,(_ZN39_INTERNAL_14b22171_4_k_cu_79bd09b0_27754cuda3std3__419piecewise_constructE - _ZN39_INTERNAL_14b22171_4_k_cu_79bd09b0_27754cuda3std3__45__cpo3endE)
_ZN39_INTERNAL_14b22171_4_k_cu_79bd09b0_27754cuda3std3__45__cpo3endE:
	.zero		1
	.type		_ZN39_INTERNAL_14b22171_4_k_cu_79bd09b0_27754cuda3std3__419piecewise_constructE,@object
	.size		_ZN39_INTERNAL_14b22171_4_k_cu_79bd09b0_27754cuda3std3__419piecewise_constructE,(_ZN39_INTERNAL_14b22171_4_k_cu_79bd09b0_27754cuda3std3__45__cpo4cendE - _ZN39_INTERNAL_14b22171_4_k_cu_79bd09b0_27754cuda3std3__419piecewise_constructE)
_ZN39_INTERNAL_14b22171_4_k_cu_79bd09b0_27754cuda3std3__419piecewise_constructE:
	.zero		1
	.type		_ZN39_INTERNAL_14b22171_4_k_cu_79bd09b0_27754cuda3std3__45__cpo4cendE,@object
	.size		_ZN39_INTERNAL_14b22171_4_k_cu_79bd09b0_27754cuda3std3__45__cpo4cendE,(_ZN39_INTERNAL_14b22171_4_k_cu_79bd09b0_27754cuda3std6ranges3__45__cpo4swapE - _ZN39_INTERNAL_14b22171_4_k_cu_79bd09b0_27754cuda3std3__45__cpo4cendE)
_ZN39_INTERNAL_14b22171_4_k_cu_79bd09b0_27754cuda3std3__45__cpo4cendE:
	.zero		1
	.type		_ZN39_INTERNAL_14b22171_4_k_cu_79bd09b0_27754cuda3std6ranges3__45__cpo4swapE,@object
	.size		_ZN39_INTERNAL_14b22171_4_k_cu_79bd09b0_27754cuda3std6ranges3__45__cpo4swapE,(.L_7 - _ZN39_INTERNAL_14b22171_4_k_cu_79bd09b0_27754cuda3std6ranges3__45__cpo4swapE)
_ZN39_INTERNAL_14b22171_4_k_cu_79bd09b0_27754cuda3std6ranges3__45__cpo4swapE:
	.zero		1
.L_7:


//--------------------- .nv.constant0._ZN7cutlass13device_kernelINS_4gemm6kernel13GemmUniversalIN4cute5tupleIJiiiiEEENS1_10collective13CollectiveMmaINS1_43MainloopSm90TmaGmmaWarpSpecializedSparseFP8ILi5ENS5_IJNS4_1CILi1EEENSA_ILi2EEESB_EEENS1_35KernelTmaWarpSpecializedCooperativeEEENS5_IJNSA_ILi128EEENSA_ILi256EEESG_EEENS_12float_e4m3_tENS5_IJNS4_6LayoutINS5_IJiNS5_IJSC_iEEEiEEENS5_IJlNS5_IJSB_SC_EEElEEEEENSK_INS5_IJNS5_IJNSA_ILi64EEEiEEENS5_IJSG_iEEEiEEENS5_IJNS5_IJSG_NSA_ILi8192EEEEEENS5_IJSB_lEEElEEEEEEEESJ_NS5_IJlSB_lEEENS4_8TiledMMAINS4_8MMA_AtomIJNS4_4SM904GMMA6SPARSE32GMMA_64x256x64_F32E4M3E4M3_SS_TNILNS14_7ScaleInE1ELS17_1ELNS14_9SparseSelE0EEEEEENSK_INS5_IJSC_SB_SB_EEENS5_IJSB_NSA_ILi0EEES1C_EEEEENS5_IJNS4_10UnderscoreES1F_S1F_EEEEENS4_23SM90_TMA_LOAD_MULTICASTENS4_14ComposedLayoutINS4_7SwizzleILi2ELi4ELi3EEENS4_25smem_sparse_ptr_flag_bitsILi2ELi8EEENSK_INS5_IJNS5_IJSB_NSA_ILi8EEEEEENS5_IJSC_SQ_EEEEEENS5_IJNS5_IJS1C_SG_EEESN_EEEEEEEvNS4_8identityENS4_13SM90_TMA_LOADENS1J_INS1K_ILi3ELi4ELi3EEENS4_18smem_ptr_flag_bitsILi8EEENSK_INS5_IJS1O_SG_EEENS5_IJSG_SB_EEEEEEEvS1W_EENS_8epilogue10collective6detail29Sm90TmaWarpSpecializedAdapterINS27_15DefaultEpilogueIfNS5_IJSB_llEEES2B_NS26_6thread17LinearCombinationIfLi1EffLNS2C_9ScaleType4KindE0ELNS_15FloatRoundStyleE2EfEENS1_15EpilogueDefaultEEEEEvvEEEEvNT_6ParamsE --------------------------
	.section	.nv.constant0._ZN7cutlass13device_kernelINS_4gemm6kernel13GemmUniversalIN4cute5tupleIJiiiiEEENS1_10collective13CollectiveMmaINS1_43MainloopSm90TmaGmmaWarpSpecializedSparseFP8ILi5ENS5_IJNS4_1CILi1EEENSA_ILi2EEESB_EEENS1_35KernelTmaWarpSpecializedCooperativeEEENS5_IJNSA_ILi128EEENSA_ILi256EEESG_EEENS_12float_e4m3_tENS5_IJNS4_6LayoutINS5_IJiNS5_IJSC_iEEEiEEENS5_IJlNS5_IJSB_SC_EEElEEEEENSK_INS5_IJNS5_IJNSA_ILi64EEEiEEENS5_IJSG_iEEEiEEENS5_IJNS5_IJSG_NSA_ILi8192EEEEEENS5_IJSB_lEEElEEEEEEEESJ_NS5_IJlSB_lEEENS4_8TiledMMAINS4_8MMA_AtomIJNS4_4SM904GMMA6SPARSE32GMMA_64x256x64_F32E4M3E4M3_SS_TNILNS14_7ScaleInE1ELS17_1ELNS14_9SparseSelE0EEEEEENSK_INS5_IJSC_SB_SB_EEENS5_IJSB_NSA_ILi0EEES1C_EEEEENS5_IJNS4_10UnderscoreES1F_S1F_EEEEENS4_23SM90_TMA_LOAD_MULTICASTENS4_14ComposedLayoutINS4_7SwizzleILi2ELi4ELi3EEENS4_25smem_sparse_ptr_flag_bitsILi2ELi8EEENSK_INS5_IJNS5_IJSB_NSA_ILi8EEEEEENS5_IJSC_SQ_EEEEEENS5_IJNS5_IJS1C_SG_EEESN_EEEEEEEvNS4_8identityENS4_13SM90_TMA_LOADENS1J_INS1K_ILi3ELi4ELi3EEENS4_18smem_ptr_flag_bitsILi8EEENSK_INS5_IJS1O_SG_EEENS5_IJSG_SB_EEEEEEEvS1W_EENS_8epilogue10collective6detail29Sm90TmaWarpSpecializedAdapterINS27_15DefaultEpilogueIfNS5_IJSB_llEEES2B_NS26_6thread17LinearCombinationIfLi1EffLNS2C_9ScaleType4KindE0ELNS_15FloatRoundStyleE2EfEENS1_15EpilogueDefaultEEEEEvvEEEEvNT_6ParamsE,"a",@progbits
	.sectionflags	@""
	.align	4
.nv.constant0._ZN7cutlass13device_kernelINS_4gemm6kernel13GemmUniversalIN4cute5tupleIJiiiiEEENS1_10collective13CollectiveMmaINS1_43MainloopSm90TmaGmmaWarpSpecializedSparseFP8ILi5ENS5_IJNS4_1CILi1EEENSA_ILi2EEESB_EEENS1_35KernelTmaWarpSpecializedCooperativeEEENS5_IJNSA_ILi128EEENSA_ILi256EEESG_EEENS_12float_e4m3_tENS5_IJNS4_6LayoutINS5_IJiNS5_IJSC_iEEEiEEENS5_IJlNS5_IJSB_SC_EEElEEEEENSK_INS5_IJNS5_IJNSA_ILi64EEEiEEENS5_IJSG_iEEEiEEENS5_IJNS5_IJSG_NSA_ILi8192EEEEEENS5_IJSB_lEEElEEEEEEEESJ_NS5_IJlSB_lEEENS4_8TiledMMAINS4_8MMA_AtomIJNS4_4SM904GMMA6SPARSE32GMMA_64x256x64_F32E4M3E4M3_SS_TNILNS14_7ScaleInE1ELS17_1ELNS14_9SparseSelE0EEEEEENSK_INS5_IJSC_SB_SB_EEENS5_IJSB_NSA_ILi0EEES1C_EEEEENS5_IJNS4_10UnderscoreES1F_S1F_EEEEENS4_23SM90_TMA_LOAD_MULTICASTENS4_14ComposedLayoutINS4_7SwizzleILi2ELi4ELi3EEENS4_25smem_sparse_ptr_flag_bitsILi2ELi8EEENSK_INS5_IJNS5_IJSB_NSA_ILi8EEEEEENS5_IJSC_SQ_EEEEEENS5_IJNS5_IJS1C_SG_EEESN_EEEEEEEvNS4_8identityENS4_13SM90_TMA_LOADENS1J_INS1K_ILi3ELi4ELi3EEENS4_18smem_ptr_flag_bitsILi8EEENSK_INS5_IJS1O_SG_EEENS5_IJSG_SB_EEEEEEEvS1W_EENS_8epilogue10collective6detail29Sm90TmaWarpSpecializedAdapterINS27_15DefaultEpilogueIfNS5_IJSB_llEEES2B_NS26_6thread17LinearCombinationIfLi1EffLNS2C_9ScaleType4KindE0ELNS_15FloatRoundStyleE2EfEENS1_15EpilogueDefaultEEEEEvvEEEEvNT_6ParamsE:
	.zero		1920


//--------------------- SYMBOLS --------------------------

	.type		.nv.reservedSmem.offset0,@object
	.size		.nv.reservedSmem.offset0,0x4
